	.target	sm_100a

	.elftype	@"ET_EXEC"


//--------------------- .note.nv.tkinfo           --------------------------
	.section	.note.nv.tkinfo,"",@"SHT_NOTE"
	.sectionflags	@"SHF_NOTE_NV_TKINFO"
	.tkinfo
        /*0018*/ 	.word	0x00000002
        /*0030*/ 	.string	""
        /*0030*/ 	.string	"ptxas"
        /*0030*/ 	.string	"Cuda compilation tools, release 13.0, V13.0.88"
        /*0030*/ 	.string	"Build cuda_13.0.r13.0/compiler.36424714_0"
        /*0030*/ 	.string	"-arch sm_100a -m 64 "



//--------------------- .note.nv.cuinfo           --------------------------
	.section	.note.nv.cuinfo,"",@"SHT_NOTE"
	.sectionflags	@"SHF_NOTE_NV_CUINFO"
        /*0018*/ 	.short	0x0002
        /*001a*/ 	.short	0x0064
        /*001c*/ 	.short	0x0082
	.zero		2


//--------------------- .nv.info                  --------------------------
	.section	.nv.info,"",@"SHT_CUDA_INFO"
	.align	4


	//----- nvinfo : EIATTR_REGCOUNT
	.align		4
        /*0000*/ 	.byte	0x04, 0x2f
        /*0002*/ 	.short	(.L_12 - .L_11)
	.align		4
.L_11:
        /*0004*/ 	.word	index@(_ZN7cutlass13device_kernelIN5flash11enable_sm90INS1_16FlashAttnFwdSm90INS1_25CollectiveMainloopFwdSm90ILi2EN4cute5tupleIJNS5_1CILi1EEES8_S8_EEENS6_IJNS7_ILi128EEESA_SA_EEELi128ENS_10bfloat16_tEfNS_4arch4Sm90ELb1ELb0ELb1ELb1ELb1ELb1ELb0ELb1ELb1ELb1ELb1ELb0EEENS1_21CollectiveEpilogueFwdISB_S9_SC_SE_Li256ELb1ELb1ELb1ELb0EEENS1_36VarlenDynamicPersistentTileSchedulerILi128ELi128ELi256ELi128ELb1ELb1ELb1ELb1ELb1ELb1EEEEEEEEEvNT_6ParamsE)
        /*0008*/ 	.word	0x00000004


	//----- nvinfo : EIATTR_FRAME_SIZE
	.align		4
.L_12:
        /*000c*/ 	.byte	0x04, 0x11
        /*000e*/ 	.short	(.L_14 - .L_13)
	.align		4
.L_13:
        /*0010*/ 	.word	index@(_ZN7cutlass13device_kernelIN5flash11enable_sm90INS1_16FlashAttnFwdSm90INS1_25CollectiveMainloopFwdSm90ILi2EN4cute5tupleIJNS5_1CILi1EEES8_S8_EEENS6_IJNS7_ILi128EEESA_SA_EEELi128ENS_10bfloat16_tEfNS_4arch4Sm90ELb1ELb0ELb1ELb1ELb1ELb1ELb0ELb1ELb1ELb1ELb1ELb0EEENS1_21CollectiveEpilogueFwdISB_S9_SC_SE_Li256ELb1ELb1ELb1ELb0EEENS1_36VarlenDynamicPersistentTileSchedulerILi128ELi128ELi256ELi128ELb1ELb1ELb1ELb1ELb1ELb1EEEEEEEEEvNT_6ParamsE)
        /*0014*/ 	.word	0x00000000


	//----- nvinfo : EIATTR_REGCOUNT
	.align		4
.L_14:
        /*0018*/ 	.byte	0x04, 0x2f
        /*001a*/ 	.short	(.L_16 - .L_15)
	.align		4
.L_15:
        /*001c*/ 	.word	index@(_ZN7cutlass13device_kernelIN5flash11enable_sm90INS1_16FlashAttnFwdSm90INS1_25CollectiveMainloopFwdSm90ILi2EN4cute5tupleIJNS5_1CILi1EEES8_S8_EEENS6_IJNS7_ILi128EEESA_SA_EEELi128ENS_10bfloat16_tEfNS_4arch4Sm90ELb1ELb0ELb1ELb1ELb1ELb0ELb0ELb1ELb1ELb1ELb1ELb0EEENS1_21CollectiveEpilogueFwdISB_S9_SC_SE_Li256ELb1ELb1ELb1ELb0EEENS1_36VarlenDynamicPersistentTileSchedulerILi128ELi128ELi256ELi128ELb1ELb1ELb1ELb1ELb1ELb1EEEEEEEEEvNT_6ParamsE)
        /*0020*/ 	.word	0x00000004


	//----- nvinfo : EIATTR_FRAME_SIZE
	.align		4
.L_16:
        /*0024*/ 	.byte	0x04, 0x11
        /*0026*/ 	.short	(.L_18 - .L_17)
	.align		4
.L_17:
        /*0028*/ 	.word	index@(_ZN7cutlass13device_kernelIN5flash11enable_sm90INS1_16FlashAttnFwdSm90INS1_25CollectiveMainloopFwdSm90ILi2EN4cute5tupleIJNS5_1CILi1EEES8_S8_EEENS6_IJNS7_ILi128EEESA_SA_EEELi128ENS_10bfloat16_tEfNS_4arch4Sm90ELb1ELb0ELb1ELb1ELb1ELb0ELb0ELb1ELb1ELb1ELb1ELb0EEENS1_21CollectiveEpilogueFwdISB_S9_SC_SE_Li256ELb1ELb1ELb1ELb0EEENS1_36VarlenDynamicPersistentTileSchedulerILi128ELi128ELi256ELi128ELb1ELb1ELb1ELb1ELb1ELb1EEEEEEEEEvNT_6ParamsE)
        /*002c*/ 	.word	0x00000000


	//----- nvinfo : EIATTR_REGCOUNT
	.align		4
.L_18:
        /*0030*/ 	.byte	0x04, 0x2f
        /*0032*/ 	.short	(.L_20 - .L_19)
	.align		4
.L_19:
        /*0034*/ 	.word	index@(_ZN7cutlass13device_kernelIN5flash11enable_sm90INS1_16FlashAttnFwdSm90INS1_25CollectiveMainloopFwdSm90ILi2EN4cute5tupleIJNS5_1CILi1EEES8_S8_EEENS6_IJNS7_ILi128EEESA_SA_EEELi128ENS_10bfloat16_tEfNS_4arch4Sm90ELb1ELb0ELb1ELb0ELb1ELb0ELb0ELb1ELb1ELb1ELb1ELb0EEENS1_21CollectiveEpilogueFwdISB_S9_SC_SE_Li256ELb0ELb1ELb1ELb0EEENS1_19SingleTileSchedulerILb0ELb1ELb1ELi128EEEEEEEEEvNT_6ParamsE)
        /*0038*/ 	.word	0x00000004


	//----- nvinfo : EIATTR_FRAME_SIZE
	.align		4
.L_20:
        /*003c*/ 	.byte	0x04, 0x11
        /*003e*/ 	.short	(.L_22 - .L_21)
	.align		4
.L_21:
        /*0040*/ 	.word	index@(_ZN7cutlass13device_kernelIN5flash11enable_sm90INS1_16FlashAttnFwdSm90INS1_25CollectiveMainloopFwdSm90ILi2EN4cute5tupleIJNS5_1CILi1EEES8_S8_EEENS6_IJNS7_ILi128EEESA_SA_EEELi128ENS_10bfloat16_tEfNS_4arch4Sm90ELb1ELb0ELb1ELb0ELb1ELb0ELb0ELb1ELb1ELb1ELb1ELb0EEENS1_21CollectiveEpilogueFwdISB_S9_SC_SE_Li256ELb0ELb1ELb1ELb0EEENS1_19SingleTileSchedulerILb0ELb1ELb1ELi128EEEEEEEEEvNT_6ParamsE)
        /*0044*/ 	.word	0x00000000


	//----- nvinfo : EIATTR_REGCOUNT
	.align		4
.L_22:
        /*0048*/ 	.byte	0x04, 0x2f
        /*004a*/ 	.short	(.L_24 - .L_23)
	.align		4
.L_23:
        /*004c*/ 	.word	index@(_ZN7cutlass13device_kernelIN5flash11enable_sm90INS1_16FlashAttnFwdSm90INS1_25CollectiveMainloopFwdSm90ILi2EN4cute5tupleIJNS5_1CILi1EEES8_S8_EEENS6_IJNS7_ILi128EEESA_SA_EEELi128ENS_10bfloat16_tEfNS_4arch4Sm90ELb0ELb1ELb1ELb1ELb1ELb1ELb0ELb1ELb1ELb1ELb1ELb0EEENS1_21CollectiveEpilogueFwdISB_S9_SC_SE_Li256ELb1ELb1ELb1ELb0EEENS1_36VarlenDynamicPersistentTileSchedulerILi128ELi128ELi256ELi128ELb1ELb1ELb1ELb1ELb0ELb1EEEEEEEEEvNT_6ParamsE)
        /*0050*/ 	.word	0x00000004


	//----- nvinfo : EIATTR_FRAME_SIZE
	.align		4
.L_24:
        /*0054*/ 	.byte	0x04, 0x11
        /*0056*/ 	.short	(.L_26 - .L_25)
	.align		4
.L_25:
        /*0058*/ 	.word	index@(_ZN7cutlass13device_kernelIN5flash11enable_sm90INS1_16FlashAttnFwdSm90INS1_25CollectiveMainloopFwdSm90ILi2EN4cute5tupleIJNS5_1CILi1EEES8_S8_EEENS6_IJNS7_ILi128EEESA_SA_EEELi128ENS_10bfloat16_tEfNS_4arch4Sm90ELb0ELb1ELb1ELb1ELb1ELb1ELb0ELb1ELb1ELb1ELb1ELb0EEENS1_21CollectiveEpilogueFwdISB_S9_SC_SE_Li256ELb1ELb1ELb1ELb0EEENS1_36VarlenDynamicPersistentTileSchedulerILi128ELi128ELi256ELi128ELb1ELb1ELb1ELb1ELb0ELb1EEEEEEEEEvNT_6ParamsE)
        /*005c*/ 	.word	0x00000000


	//----- nvinfo : EIATTR_REGCOUNT
	.align		4
.L_26:
        /*0060*/ 	.byte	0x04, 0x2f
        /*0062*/ 	.short	(.L_28 - .L_27)
	.align		4
.L_27:
        /*0064*/ 	.word	index@(_ZN7cutlass13device_kernelIN5flash11enable_sm90INS1_16FlashAttnFwdSm90INS1_25CollectiveMainloopFwdSm90ILi2EN4cute5tupleIJNS5_1CILi1EEES8_S8_EEENS6_IJNS7_ILi128EEESA_SA_EEELi128ENS_10bfloat16_tEfNS_4arch4Sm90ELb0ELb1ELb1ELb1ELb1ELb0ELb0ELb1ELb1ELb1ELb1ELb0EEENS1_21CollectiveEpilogueFwdISB_S9_SC_SE_Li256ELb1ELb1ELb1ELb0EEENS1_36VarlenDynamicPersistentTileSchedulerILi128ELi128ELi256ELi128ELb1ELb1ELb1ELb1ELb0ELb1EEEEEEEEEvNT_6ParamsE)
        /*0068*/ 	.word	0x00000004


	//----- nvinfo : EIATTR_FRAME_SIZE
	.align		4
.L_28:
        /*006c*/ 	.byte	0x04, 0x11
        /*006e*/ 	.short	(.L_30 - .L_29)
	.align		4
.L_29:
        /*0070*/ 	.word	index@(_ZN7cutlass13device_kernelIN5flash11enable_sm90INS1_16FlashAttnFwdSm90INS1_25CollectiveMainloopFwdSm90ILi2EN4cute5tupleIJNS5_1CILi1EEES8_S8_EEENS6_IJNS7_ILi128EEESA_SA_EEELi128ENS_10bfloat16_tEfNS_4arch4Sm90ELb0ELb1ELb1ELb1ELb1ELb0ELb0ELb1ELb1ELb1ELb1ELb0EEENS1_21CollectiveEpilogueFwdISB_S9_SC_SE_Li256ELb1ELb1ELb1ELb0EEENS1_36VarlenDynamicPersistentTileSchedulerILi128ELi128ELi256ELi128ELb1ELb1ELb1ELb1ELb0ELb1EEEEEEEEEvNT_6ParamsE)
        /*0074*/ 	.word	0x00000000


	//----- nvinfo : EIATTR_REGCOUNT
	.align		4
.L_30:
        /*0078*/ 	.byte	0x04, 0x2f
        /*007a*/ 	.short	(.L_32 - .L_31)
	.align		4
.L_31:
        /*007c*/ 	.word	index@(_ZN7cutlass13device_kernelIN5flash11enable_sm90INS1_16FlashAttnFwdSm90INS1_25CollectiveMainloopFwdSm90ILi2EN4cute5tupleIJNS5_1CILi1EEES8_S8_EEENS6_IJNS7_ILi128EEESA_SA_EEELi128ENS_10bfloat16_tEfNS_4arch4Sm90ELb0ELb1ELb1ELb0ELb1ELb0ELb0ELb1ELb1ELb1ELb1ELb0EEENS1_21CollectiveEpilogueFwdISB_S9_SC_SE_Li256ELb0ELb1ELb1ELb0EEENS1_19SingleTileSchedulerILb0ELb1ELb1ELi128EEEEEEEEEvNT_6ParamsE)
        /*0080*/ 	.word	0x00000004


	//----- nvinfo : EIATTR_FRAME_SIZE
	.align		4
.L_32:
        /*0084*/ 	.byte	0x04, 0x11
        /*0086*/ 	.short	(.L_34 - .L_33)
	.align		4
.L_33:
        /*0088*/ 	.word	index@(_ZN7cutlass13device_kernelIN5flash11enable_sm90INS1_16FlashAttnFwdSm90INS1_25CollectiveMainloopFwdSm90ILi2EN4cute5tupleIJNS5_1CILi1EEES8_S8_EEENS6_IJNS7_ILi128EEESA_SA_EEELi128ENS_10bfloat16_tEfNS_4arch4Sm90ELb0ELb1ELb1ELb0ELb1ELb0ELb0ELb1ELb1ELb1ELb1ELb0EEENS1_21CollectiveEpilogueFwdISB_S9_SC_SE_Li256ELb0ELb1ELb1ELb0EEENS1_19SingleTileSchedulerILb0ELb1ELb1ELi128EEEEEEEEEvNT_6ParamsE)
        /*008c*/ 	.word	0x00000000


	//----- nvinfo : EIATTR_REGCOUNT
	.align		4
.L_34:
        /*0090*/ 	.byte	0x04, 0x2f
        /*0092*/ 	.short	(.L_36 - .L_35)
	.align		4
.L_35:
        /*0094*/ 	.word	index@(_ZN7cutlass13device_kernelIN5flash11enable_sm90INS1_16FlashAttnFwdSm90INS1_25CollectiveMainloopFwdSm90ILi2EN4cute5tupleIJNS5_1CILi1EEES8_S8_EEENS6_IJNS7_ILi128EEESA_SA_EEELi128ENS_10bfloat16_tEfNS_4arch4Sm90ELb0ELb0ELb1ELb1ELb1ELb1ELb0ELb1ELb1ELb1ELb1ELb0EEENS1_21CollectiveEpilogueFwdISB_S9_SC_SE_Li256ELb1ELb1ELb1ELb0EEENS1_36VarlenDynamicPersistentTileSchedulerILi128ELi128ELi256ELi128ELb1ELb1ELb1ELb0ELb1ELb1EEEEEEEEEvNT_6ParamsE)
        /*0098*/ 	.word	0x00000004


	//----- nvinfo : EIATTR_FRAME_SIZE
	.align		4
.L_36:
        /*009c*/ 	.byte	0x04, 0x11
        /*009e*/ 	.short	(.L_38 - .L_37)
	.align		4
.L_37:
        /*00a0*/ 	.word	index@(_ZN7cutlass13device_kernelIN5flash11enable_sm90INS1_16FlashAttnFwdSm90INS1_25CollectiveMainloopFwdSm90ILi2EN4cute5tupleIJNS5_1CILi1EEES8_S8_EEENS6_IJNS7_ILi128EEESA_SA_EEELi128ENS_10bfloat16_tEfNS_4arch4Sm90ELb0ELb0ELb1ELb1ELb1ELb1ELb0ELb1ELb1ELb1ELb1ELb0EEENS1_21CollectiveEpilogueFwdISB_S9_SC_SE_Li256ELb1ELb1ELb1ELb0EEENS1_36VarlenDynamicPersistentTileSchedulerILi128ELi128ELi256ELi128ELb1ELb1ELb1ELb0ELb1ELb1EEEEEEEEEvNT_6ParamsE)
        /*00a4*/ 	.word	0x00000000


	//----- nvinfo : EIATTR_REGCOUNT
	.align		4
.L_38:
        /*00a8*/ 	.byte	0x04, 0x2f
        /*00aa*/ 	.short	(.L_40 - .L_39)
	.align		4
.L_39:
        /*00ac*/ 	.word	index@(_ZN7cutlass13device_kernelIN5flash11enable_sm90INS1_16FlashAttnFwdSm90INS1_25CollectiveMainloopFwdSm90ILi2EN4cute5tupleIJNS5_1CILi1EEES8_S8_EEENS6_IJNS7_ILi128EEESA_SA_EEELi128ENS_10bfloat16_tEfNS_4arch4Sm90ELb0ELb0ELb1ELb1ELb1ELb0ELb0ELb1ELb1ELb1ELb1ELb0EEENS1_21CollectiveEpilogueFwdISB_S9_SC_SE_Li256ELb1ELb1ELb1ELb0EEENS1_36VarlenDynamicPersistentTileSchedulerILi128ELi128ELi256ELi128ELb1ELb1ELb1ELb0ELb1ELb1EEEEEEEEEvNT_6ParamsE)
        /*00b0*/ 	.word	0x00000004


	//----- nvinfo : EIATTR_FRAME_SIZE
	.align		4
.L_40:
        /*00b4*/ 	.byte	0x04, 0x11
        /*00b6*/ 	.short	(.L_42 - .L_41)
	.align		4
.L_41:
        /*00b8*/ 	.word	index@(_ZN7cutlass13device_kernelIN5flash11enable_sm90INS1_16FlashAttnFwdSm90INS1_25CollectiveMainloopFwdSm90ILi2EN4cute5tupleIJNS5_1CILi1EEES8_S8_EEENS6_IJNS7_ILi128EEESA_SA_EEELi128ENS_10bfloat16_tEfNS_4arch4Sm90ELb0ELb0ELb1ELb1ELb1ELb0ELb0ELb1ELb1ELb1ELb1ELb0EEENS1_21CollectiveEpilogueFwdISB_S9_SC_SE_Li256ELb1ELb1ELb1ELb0EEENS1_36VarlenDynamicPersistentTileSchedulerILi128ELi128ELi256ELi128ELb1ELb1ELb1ELb0ELb1ELb1EEEEEEEEEvNT_6ParamsE)
        /*00bc*/ 	.word	0x00000000


	//----- nvinfo : EIATTR_REGCOUNT
	.align		4
.L_42:
        /*00c0*/ 	.byte	0x04, 0x2f
        /*00c2*/ 	.short	(.L_44 - .L_43)
	.align		4
.L_43:
        /*00c4*/ 	.word	index@(_ZN7cutlass13device_kernelIN5flash11enable_sm90INS1_16FlashAttnFwdSm90INS1_25CollectiveMainloopFwdSm90ILi2EN4cute5tupleIJNS5_1CILi1EEES8_S8_EEENS6_IJNS7_ILi128EEESA_SA_EEELi128ENS_10bfloat16_tEfNS_4arch4Sm90ELb0ELb0ELb1ELb0ELb1ELb0ELb0ELb1ELb1ELb1ELb1ELb0EEENS1_21CollectiveEpilogueFwdISB_S9_SC_SE_Li256ELb0ELb1ELb1ELb0EEENS1_19SingleTileSchedulerILb0ELb1ELb1ELi128EEEEEEEEEvNT_6ParamsE)
        /*00c8*/ 	.word	0x00000004


	//----- nvinfo : EIATTR_FRAME_SIZE
	.align		4
.L_44:
        /*00cc*/ 	.byte	0x04, 0x11
        /*00ce*/ 	.short	(.L_46 - .L_45)
	.align		4
.L_45:
        /*00d0*/ 	.word	index@(_ZN7cutlass13device_kernelIN5flash11enable_sm90INS1_16FlashAttnFwdSm90INS1_25CollectiveMainloopFwdSm90ILi2EN4cute5tupleIJNS5_1CILi1EEES8_S8_EEENS6_IJNS7_ILi128EEESA_SA_EEELi128ENS_10bfloat16_tEfNS_4arch4Sm90ELb0ELb0ELb1ELb0ELb1ELb0ELb0ELb1ELb1ELb1ELb1ELb0EEENS1_21CollectiveEpilogueFwdISB_S9_SC_SE_Li256ELb0ELb1ELb1ELb0EEENS1_19SingleTileSchedulerILb0ELb1ELb1ELi128EEEEEEEEEvNT_6ParamsE)
        /*00d4*/ 	.word	0x00000000


	//----- nvinfo : EIATTR_MIN_STACK_SIZE
	.align		4
.L_46:
        /*00d8*/ 	.byte	0x04, 0x12
        /*00da*/ 	.short	(.L_48 - .L_47)
	.align		4
.L_47:
        /*00dc*/ 	.word	index@(_ZN7cutlass13device_kernelIN5flash11enable_sm90INS1_16FlashAttnFwdSm90INS1_25CollectiveMainloopFwdSm90ILi2EN4cute5tupleIJNS5_1CILi1EEES8_S8_EEENS6_IJNS7_ILi128EEESA_SA_EEELi128ENS_10bfloat16_tEfNS_4arch4Sm90ELb0ELb0ELb1ELb0ELb1ELb0ELb0ELb1ELb1ELb1ELb1ELb0EEENS1_21CollectiveEpilogueFwdISB_S9_SC_SE_Li256ELb0ELb1ELb1ELb0EEENS1_19SingleTileSchedulerILb0ELb1ELb1ELi128EEEEEEEEEvNT_6ParamsE)
        /*00e0*/ 	.word	0x00000000


	//----- nvinfo : EIATTR_MIN_STACK_SIZE
	.align		4
.L_48:
        /*00e4*/ 	.byte	0x04, 0x12
        /*00e6*/ 	.short	(.L_50 - .L_49)
	.align		4
.L_49:
        /*00e8*/ 	.word	index@(_ZN7cutlass13device_kernelIN5flash11enable_sm90INS1_16FlashAttnFwdSm90INS1_25CollectiveMainloopFwdSm90ILi2EN4cute5tupleIJNS5_1CILi1EEES8_S8_EEENS6_IJNS7_ILi128EEESA_SA_EEELi128ENS_10bfloat16_tEfNS_4arch4Sm90ELb0ELb0ELb1ELb1ELb1ELb0ELb0ELb1ELb1ELb1ELb1ELb0EEENS1_21CollectiveEpilogueFwdISB_S9_SC_SE_Li256ELb1ELb1ELb1ELb0EEENS1_36VarlenDynamicPersistentTileSchedulerILi128ELi128ELi256ELi128ELb1ELb1ELb1ELb0ELb1ELb1EEEEEEEEEvNT_6ParamsE)
        /*00ec*/ 	.word	0x00000000


	//----- nvinfo : EIATTR_MIN_STACK_SIZE
	.align		4
.L_50:
        /*00f0*/ 	.byte	0x04, 0x12
        /*00f2*/ 	.short	(.L_52 - .L_51)
	.align		4
.L_51:
        /*00f4*/ 	.word	index@(_ZN7cutlass13device_kernelIN5flash11enable_sm90INS1_16FlashAttnFwdSm90INS1_25CollectiveMainloopFwdSm90ILi2EN4cute5tupleIJNS5_1CILi1EEES8_S8_EEENS6_IJNS7_ILi128EEESA_SA_EEELi128ENS_10bfloat16_tEfNS_4arch4Sm90ELb0ELb0ELb1ELb1ELb1ELb1ELb0ELb1ELb1ELb1ELb1ELb0EEENS1_21CollectiveEpilogueFwdISB_S9_SC_SE_Li256ELb1ELb1ELb1ELb0EEENS1_36VarlenDynamicPersistentTileSchedulerILi128ELi128ELi256ELi128ELb1ELb1ELb1ELb0ELb1ELb1EEEEEEEEEvNT_6ParamsE)
        /*00f8*/ 	.word	0x00000000


	//----- nvinfo : EIATTR_MIN_STACK_SIZE
	.align		4
.L_52:
        /*00fc*/ 	.byte	0x04, 0x12
        /*00fe*/ 	.short	(.L_54 - .L_53)
	.align		4
.L_53:
        /*0100*/ 	.word	index@(_ZN7cutlass13device_kernelIN5flash11enable_sm90INS1_16FlashAttnFwdSm90INS1_25CollectiveMainloopFwdSm90ILi2EN4cute5tupleIJNS5_1CILi1EEES8_S8_EEENS6_IJNS7_ILi128EEESA_SA_EEELi128ENS_10bfloat16_tEfNS_4arch4Sm90ELb0ELb1ELb1ELb0ELb1ELb0ELb0ELb1ELb1ELb1ELb1ELb0EEENS1_21CollectiveEpilogueFwdISB_S9_SC_SE_Li256ELb0ELb1ELb1ELb0EEENS1_19SingleTileSchedulerILb0ELb1ELb1ELi128EEEEEEEEEvNT_6ParamsE)
        /*0104*/ 	.word	0x00000000


	//----- nvinfo : EIATTR_MIN_STACK_SIZE
	.align		4
.L_54:
        /*0108*/ 	.byte	0x04, 0x12
        /*010a*/ 	.short	(.L_56 - .L_55)
	.align		4
.L_55:
        /*010c*/ 	.word	index@(_ZN7cutlass13device_kernelIN5flash11enable_sm90INS1_16FlashAttnFwdSm90INS1_25CollectiveMainloopFwdSm90ILi2EN4cute5tupleIJNS5_1CILi1EEES8_S8_EEENS6_IJNS7_ILi128EEESA_SA_EEELi128ENS_10bfloat16_tEfNS_4arch4Sm90ELb0ELb1ELb1ELb1ELb1ELb0ELb0ELb1ELb1ELb1ELb1ELb0EEENS1_21CollectiveEpilogueFwdISB_S9_SC_SE_Li256ELb1ELb1ELb1ELb0EEENS1_36VarlenDynamicPersistentTileSchedulerILi128ELi128ELi256ELi128ELb1ELb1ELb1ELb1ELb0ELb1EEEEEEEEEvNT_6ParamsE)
        /*0110*/ 	.word	0x00000000


	//----- nvinfo : EIATTR_MIN_STACK_SIZE
	.align		4
.L_56:
        /*0114*/ 	.byte	0x04, 0x12
        /*0116*/ 	.short	(.L_58 - .L_57)
	.align		4
.L_57:
        /*0118*/ 	.word	index@(_ZN7cutlass13device_kernelIN5flash11enable_sm90INS1_16FlashAttnFwdSm90INS1_25CollectiveMainloopFwdSm90ILi2EN4cute5tupleIJNS5_1CILi1EEES8_S8_EEENS6_IJNS7_ILi128EEESA_SA_EEELi128ENS_10bfloat16_tEfNS_4arch4Sm90ELb0ELb1ELb1ELb1ELb1ELb1ELb0ELb1ELb1ELb1ELb1ELb0EEENS1_21CollectiveEpilogueFwdISB_S9_SC_SE_Li256ELb1ELb1ELb1ELb0EEENS1_36VarlenDynamicPersistentTileSchedulerILi128ELi128ELi256ELi128ELb1ELb1ELb1ELb1ELb0ELb1EEEEEEEEEvNT_6ParamsE)
        /*011c*/ 	.word	0x00000000


	//----- nvinfo : EIATTR_MIN_STACK_SIZE
	.align		4
.L_58:
        /*0120*/ 	.byte	0x04, 0x12
        /*0122*/ 	.short	(.L_60 - .L_59)
	.align		4
.L_59:
        /*0124*/ 	.word	index@(_ZN7cutlass13device_kernelIN5flash11enable_sm90INS1_16FlashAttnFwdSm90INS1_25CollectiveMainloopFwdSm90ILi2EN4cute5tupleIJNS5_1CILi1EEES8_S8_EEENS6_IJNS7_ILi128EEESA_SA_EEELi128ENS_10bfloat16_tEfNS_4arch4Sm90ELb1ELb0ELb1ELb0ELb1ELb0ELb0ELb1ELb1ELb1ELb1ELb0EEENS1_21CollectiveEpilogueFwdISB_S9_SC_SE_Li256ELb0ELb1ELb1ELb0EEENS1_19SingleTileSchedulerILb0ELb1ELb1ELi128EEEEEEEEEvNT_6ParamsE)
        /*0128*/ 	.word	0x00000000


	//----- nvinfo : EIATTR_MIN_STACK_SIZE
	.align		4
.L_60:
        /*012c*/ 	.byte	0x04, 0x12
        /*012e*/ 	.short	(.L_62 - .L_61)
	.align		4
.L_61:
        /*0130*/ 	.word	index@(_ZN7cutlass13device_kernelIN5flash11enable_sm90INS1_16FlashAttnFwdSm90INS1_25CollectiveMainloopFwdSm90ILi2EN4cute5tupleIJNS5_1CILi1EEES8_S8_EEENS6_IJNS7_ILi128EEESA_SA_EEELi128ENS_10bfloat16_tEfNS_4arch4Sm90ELb1ELb0ELb1ELb1ELb1ELb0ELb0ELb1ELb1ELb1ELb1ELb0EEENS1_21CollectiveEpilogueFwdISB_S9_SC_SE_Li256ELb1ELb1ELb1ELb0EEENS1_36VarlenDynamicPersistentTileSchedulerILi128ELi128ELi256ELi128ELb1ELb1ELb1ELb1ELb1ELb1EEEEEEEEEvNT_6ParamsE)
        /*0134*/ 	.word	0x00000000


	//----- nvinfo : EIATTR_MIN_STACK_SIZE
	.align		4
.L_62:
        /*0138*/ 	.byte	0x04, 0x12
        /*013a*/ 	.short	(.L_64 - .L_63)
	.align		4
.L_63:
        /*013c*/ 	.word	index@(_ZN7cutlass13device_kernelIN5flash11enable_sm90INS1_16FlashAttnFwdSm90INS1_25CollectiveMainloopFwdSm90ILi2EN4cute5tupleIJNS5_1CILi1EEES8_S8_EEENS6_IJNS7_ILi128EEESA_SA_EEELi128ENS_10bfloat16_tEfNS_4arch4Sm90ELb1ELb0ELb1ELb1ELb1ELb1ELb0ELb1ELb1ELb1ELb1ELb0EEENS1_21CollectiveEpilogueFwdISB_S9_SC_SE_Li256ELb1ELb1ELb1ELb0EEENS1_36VarlenDynamicPersistentTileSchedulerILi128ELi128ELi256ELi128ELb1ELb1ELb1ELb1ELb1ELb1EEEEEEEEEvNT_6ParamsE)
        /*0140*/ 	.word	0x00000000
.L_64:


//--------------------- .nv.compat                --------------------------
	.section	.nv.compat,"",@"SHT_CUDA_COMPAT_INFO"
	.align	4
        /*0000*/ 	.byte	0x02, 0x09, 0x01, 0x00, 0x02, 0x02, 0x01, 0x00, 0x02, 0x05, 0x05, 0x00, 0x03, 0x07, 0x01, 0x01
        /*0010*/ 	.byte	0x02, 0x03, 0x00, 0x00, 0x02, 0x06, 0x01, 0x00, 0x04, 0x0b, 0x08, 0x00, 0x09, 0x00, 0x00, 0x00
        /*0020*/ 	.byte	0x00, 0x00, 0x00, 0x00


//--------------------- .nv.info._ZN7cutlass13device_kernelIN5flash11enable_sm90INS1_16FlashAttnFwdSm90INS1_25CollectiveMainloopFwdSm90ILi2EN4cute5tupleIJNS5_1CILi1EEES8_S8_EEENS6_IJNS7_ILi128EEESA_SA_EEELi128ENS_10bfloat16_tEfNS_4arch4Sm90ELb0ELb0ELb1ELb0ELb1ELb0ELb0ELb1ELb1ELb1ELb1ELb0EEENS1_21CollectiveEpilogueFwdISB_S9_SC_SE_Li256ELb0ELb1ELb1ELb0EEENS1_19SingleTileSchedulerILb0ELb1ELb1ELi128EEEEEEEEEvNT_6ParamsE --------------------------
	.section	.nv.info._ZN7cutlass13device_kernelIN5flash11enable_sm90INS1_16FlashAttnFwdSm90INS1_25CollectiveMainloopFwdSm90ILi2EN4cute5tupleIJNS5_1CILi1EEES8_S8_EEENS6_IJNS7_ILi128EEESA_SA_EEELi128ENS_10bfloat16_tEfNS_4arch4Sm90ELb0ELb0ELb1ELb0ELb1ELb0ELb0ELb1ELb1ELb1ELb1ELb0EEENS1_21CollectiveEpilogueFwdISB_S9_SC_SE_Li256ELb0ELb1ELb1ELb0EEENS1_19SingleTileSchedulerILb0ELb1ELb1ELi128EEEEEEEEEvNT_6ParamsE,"",@"SHT_CUDA_INFO"
	.sectionflags	@""
	.align	4


	//----- nvinfo : EIATTR_CUDA_API_VERSION
	.align		4
        /*0000*/ 	.byte	0x04, 0x37
        /*0002*/ 	.short	(.L_66 - .L_65)
.L_65:
        /*0004*/ 	.word	0x00000082


	//----- nvinfo : EIATTR_KPARAM_INFO
	.align		4
.L_66:
        /*0008*/ 	.byte	0x04, 0x17
        /*000a*/ 	.short	(.L_68 - .L_67)
.L_67:
        /*000c*/ 	.word	0x00000000
        /*0010*/ 	.short	0x0000
        /*0012*/ 	.short	0x0000
        /*0014*/ 	.byte	0x00, 0xf0, 0x01, 0x28


	//----- nvinfo : EIATTR_SPARSE_MMA_MASK
	.align		4
.L_68:
        /*0018*/ 	.byte	0x03, 0x50
        /*001a*/ 	.short	0x0000


	//----- nvinfo : EIATTR_MAXREG_COUNT
	.align		4
        /*001c*/ 	.byte	0x03, 0x1b
        /*001e*/ 	.short	0x00a8


	//----- nvinfo : EIATTR_MERCURY_ISA_VERSION
	.align		4
        /*0020*/ 	.byte	0x03, 0x5f
        /*0022*/ 	.short	0x0101


	//----- nvinfo : EIATTR_VRC_CTA_INIT_COUNT
	.align		4
        /*0024*/ 	.byte	0x02, 0x4a
	.zero		1
	.zero		1


	//----- nvinfo : EIATTR_EXIT_INSTR_OFFSETS
	.align		4
        /*0028*/ 	.byte	0x04, 0x1c
        /*002a*/ 	.short	(.L_70 - .L_69)


	//   ....[0]....
.L_69:
        /*002c*/ 	.word	0x00000010


	//----- nvinfo : EIATTR_MAX_THREADS
	.align		4
.L_70:
        /*0030*/ 	.byte	0x04, 0x05
        /*0032*/ 	.short	(.L_72 - .L_71)
.L_71:
        /*0034*/ 	.word	0x00000180
        /*0038*/ 	.word	0x00000001
        /*003c*/ 	.word	0x00000001


	//----- nvinfo : EIATTR_CBANK_PARAM_SIZE
	.align		4
.L_72:
        /*0040*/ 	.byte	0x03, 0x19
        /*0042*/ 	.short	0x0a00


	//----- nvinfo : EIATTR_PARAM_CBANK
	.align		4
        /*0044*/ 	.byte	0x04, 0x0a
        /*0046*/ 	.short	(.L_74 - .L_73)
	.align		4
.L_73:
        /*0048*/ 	.word	index@(.nv.constant0._ZN7cutlass13device_kernelIN5flash11enable_sm90INS1_16FlashAttnFwdSm90INS1_25CollectiveMainloopFwdSm90ILi2EN4cute5tupleIJNS5_1CILi1EEES8_S8_EEENS6_IJNS7_ILi128EEESA_SA_EEELi128ENS_10bfloat16_tEfNS_4arch4Sm90ELb0ELb0ELb1ELb0ELb1ELb0ELb0ELb1ELb1ELb1ELb1ELb0EEENS1_21CollectiveEpilogueFwdISB_S9_SC_SE_Li256ELb0ELb1ELb1ELb0EEENS1_19SingleTileSchedulerILb0ELb1ELb1ELi128EEEEEEEEEvNT_6ParamsE)
        /*004c*/ 	.short	0x0380
        /*004e*/ 	.short	0x0a00


	//----- nvinfo : EIATTR_SW_WAR
	.align		4
.L_74:
        /*0050*/ 	.byte	0x04, 0x36
        /*0052*/ 	.short	(.L_76 - .L_75)
.L_75:
        /*0054*/ 	.word	0x00000008
.L_76:


//--------------------- .nv.info._ZN7cutlass13device_kernelIN5flash11enable_sm90INS1_16FlashAttnFwdSm90INS1_25CollectiveMainloopFwdSm90ILi2EN4cute5tupleIJNS5_1CILi1EEES8_S8_EEENS6_IJNS7_ILi128EEESA_SA_EEELi128ENS_10bfloat16_tEfNS_4arch4Sm90ELb0ELb0ELb1ELb1ELb1ELb0ELb0ELb1ELb1ELb1ELb1ELb0EEENS1_21CollectiveEpilogueFwdISB_S9_SC_SE_Li256ELb1ELb1ELb1ELb0EEENS1_36VarlenDynamicPersistentTileSchedulerILi128ELi128ELi256ELi128ELb1ELb1ELb1ELb0ELb1ELb1EEEEEEEEEvNT_6ParamsE --------------------------
	.section	.nv.info._ZN7cutlass13device_kernelIN5flash11enable_sm90INS1_16FlashAttnFwdSm90INS1_25CollectiveMainloopFwdSm90ILi2EN4cute5tupleIJNS5_1CILi1EEES8_S8_EEENS6_IJNS7_ILi128EEESA_SA_EEELi128ENS_10bfloat16_tEfNS_4arch4Sm90ELb0ELb0ELb1ELb1ELb1ELb0ELb0ELb1ELb1ELb1ELb1ELb0EEENS1_21CollectiveEpilogueFwdISB_S9_SC_SE_Li256ELb1ELb1ELb1ELb0EEENS1_36VarlenDynamicPersistentTileSchedulerILi128ELi128ELi256ELi128ELb1ELb1ELb1ELb0ELb1ELb1EEEEEEEEEvNT_6ParamsE,"",@"SHT_CUDA_INFO"
	.sectionflags	@""
	.align	4


	//----- nvinfo : EIATTR_CUDA_API_VERSION
	.align		4
        /*0000*/ 	.byte	0x04, 0x37
        /*0002*/ 	.short	(.L_78 - .L_77)
.L_77:
        /*0004*/ 	.word	0x00000082


	//----- nvinfo : EIATTR_KPARAM_INFO
	.align		4
.L_78:
        /*0008*/ 	.byte	0x04, 0x17
        /*000a*/ 	.short	(.L_80 - .L_79)
.L_79:
        /*000c*/ 	.word	0x00000000
        /*0010*/ 	.short	0x0000
        /*0012*/ 	.short	0x0000
        /*0014*/ 	.byte	0x00, 0xf0, 0x01, 0x2a


	//----- nvinfo : EIATTR_SPARSE_MMA_MASK
	.align		4
.L_80:
        /*0018*/ 	.byte	0x03, 0x50
        /*001a*/ 	.short	0x0000


	//----- nvinfo : EIATTR_MAXREG_COUNT
	.align		4
        /*001c*/ 	.byte	0x03, 0x1b
        /*001e*/ 	.short	0x00a8


	//----- nvinfo : EIATTR_MERCURY_ISA_VERSION
	.align		4
        /*0020*/ 	.byte	0x03, 0x5f
        /*0022*/ 	.short	0x0101


	//----- nvinfo : EIATTR_VRC_CTA_INIT_COUNT
	.align		4
        /*0024*/ 	.byte	0x02, 0x4a
	.zero		1
	.zero		1


	//----- nvinfo : EIATTR_EXIT_INSTR_OFFSETS
	.align		4
        /*0028*/ 	.byte	0x04, 0x1c
        /*002a*/ 	.short	(.L_82 - .L_81)


	//   ....[0]....
.L_81:
        /*002c*/ 	.word	0x00000010


	//----- nvinfo : EIATTR_MAX_THREADS
	.align		4
.L_82:
        /*0030*/ 	.byte	0x04, 0x05
        /*0032*/ 	.short	(.L_84 - .L_83)
.L_83:
        /*0034*/ 	.word	0x00000180
        /*0038*/ 	.word	0x00000001
        /*003c*/ 	.word	0x00000001


	//----- nvinfo : EIATTR_CBANK_PARAM_SIZE
	.align		4
.L_84:
        /*0040*/ 	.byte	0x03, 0x19
        /*0042*/ 	.short	0x0a80


	//----- nvinfo : EIATTR_PARAM_CBANK
	.align		4
        /*0044*/ 	.byte	0x04, 0x0a
        /*0046*/ 	.short	(.L_86 - .L_85)
	.align		4
.L_85:
        /*0048*/ 	.word	index@(.nv.constant0._ZN7cutlass13device_kernelIN5flash11enable_sm90INS1_16FlashAttnFwdSm90INS1_25CollectiveMainloopFwdSm90ILi2EN4cute5tupleIJNS5_1CILi1EEES8_S8_EEENS6_IJNS7_ILi128EEESA_SA_EEELi128ENS_10bfloat16_tEfNS_4arch4Sm90ELb0ELb0ELb1ELb1ELb1ELb0ELb0ELb1ELb1ELb1ELb1ELb0EEENS1_21CollectiveEpilogueFwdISB_S9_SC_SE_Li256ELb1ELb1ELb1ELb0EEENS1_36VarlenDynamicPersistentTileSchedulerILi128ELi128ELi256ELi128ELb1ELb1ELb1ELb0ELb1ELb1EEEEEEEEEvNT_6ParamsE)
        /*004c*/ 	.short	0x0380
        /*004e*/ 	.short	0x0a80


	//----- nvinfo : EIATTR_SW_WAR
	.align		4
.L_86:
        /*0050*/ 	.byte	0x04, 0x36
        /*0052*/ 	.short	(.L_88 - .L_87)
.L_87:
        /*0054*/ 	.word	0x00000008
.L_88:


//--------------------- .nv.info._ZN7cutlass13device_kernelIN5flash11enable_sm90INS1_16FlashAttnFwdSm90INS1_25CollectiveMainloopFwdSm90ILi2EN4cute5tupleIJNS5_1CILi1EEES8_S8_EEENS6_IJNS7_ILi128EEESA_SA_EEELi128ENS_10bfloat16_tEfNS_4arch4Sm90ELb0ELb0ELb1ELb1ELb1ELb1ELb0ELb1ELb1ELb1ELb1ELb0EEENS1_21CollectiveEpilogueFwdISB_S9_SC_SE_Li256ELb1ELb1ELb1ELb0EEENS1_36VarlenDynamicPersistentTileSchedulerILi128ELi128ELi256ELi128ELb1ELb1ELb1ELb0ELb1ELb1EEEEEEEEEvNT_6ParamsE --------------------------
	.section	.nv.info._ZN7cutlass13device_kernelIN5flash11enable_sm90INS1_16FlashAttnFwdSm90INS1_25CollectiveMainloopFwdSm90ILi2EN4cute5tupleIJNS5_1CILi1EEES8_S8_EEENS6_IJNS7_ILi128EEESA_SA_EEELi128ENS_10bfloat16_tEfNS_4arch4Sm90ELb0ELb0ELb1ELb1ELb1ELb1ELb0ELb1ELb1ELb1ELb1ELb0EEENS1_21CollectiveEpilogueFwdISB_S9_SC_SE_Li256ELb1ELb1ELb1ELb0EEENS1_36VarlenDynamicPersistentTileSchedulerILi128ELi128ELi256ELi128ELb1ELb1ELb1ELb0ELb1ELb1EEEEEEEEEvNT_6ParamsE,"",@"SHT_CUDA_INFO"
	.sectionflags	@""
	.align	4


	//----- nvinfo : EIATTR_CUDA_API_VERSION
	.align		4
        /*0000*/ 	.byte	0x04, 0x37
        /*0002*/ 	.short	(.L_90 - .L_89)
.L_89:
        /*0004*/ 	.word	0x00000082


	//----- nvinfo : EIATTR_KPARAM_INFO
	.align		4
.L_90:
        /*0008*/ 	.byte	0x04, 0x17
        /*000a*/ 	.short	(.L_92 - .L_91)
.L_91:
        /*000c*/ 	.word	0x00000000
        /*0010*/ 	.short	0x0000
        /*0012*/ 	.short	0x0000
        /*0014*/ 	.byte	0x00, 0xf0, 0x01, 0x2a


	//----- nvinfo : EIATTR_SPARSE_MMA_MASK
	.align		4
.L_92:
        /*0018*/ 	.byte	0x03, 0x50
        /*001a*/ 	.short	0x0000


	//----- nvinfo : EIATTR_MAXREG_COUNT
	.align		4
        /*001c*/ 	.byte	0x03, 0x1b
        /*001e*/ 	.short	0x00a8


	//----- nvinfo : EIATTR_MERCURY_ISA_VERSION
	.align		4
        /*0020*/ 	.byte	0x03, 0x5f
        /*0022*/ 	.short	0x0101


	//----- nvinfo : EIATTR_VRC_CTA_INIT_COUNT
	.align		4
        /*0024*/ 	.byte	0x02, 0x4a
	.zero		1
	.zero		1


	//----- nvinfo : EIATTR_EXIT_INSTR_OFFSETS
	.align		4
        /*0028*/ 	.byte	0x04, 0x1c
        /*002a*/ 	.short	(.L_94 - .L_93)


	//   ....[0]....
.L_93:
        /*002c*/ 	.word	0x00000010


	//----- nvinfo : EIATTR_MAX_THREADS
	.align		4
.L_94:
        /*0030*/ 	.byte	0x04, 0x05
        /*0032*/ 	.short	(.L_96 - .L_95)
.L_95:
        /*0034*/ 	.word	0x00000180
        /*0038*/ 	.word	0x00000001
        /*003c*/ 	.word	0x00000001


	//----- nvinfo : EIATTR_CBANK_PARAM_SIZE
	.align		4
.L_96:
        /*0040*/ 	.byte	0x03, 0x19
        /*0042*/ 	.short	0x0a80


	//----- nvinfo : EIATTR_PARAM_CBANK
	.align		4
        /*0044*/ 	.byte	0x04, 0x0a
        /*0046*/ 	.short	(.L_98 - .L_97)
	.align		4
.L_97:
        /*0048*/ 	.word	index@(.nv.constant0._ZN7cutlass13device_kernelIN5flash11enable_sm90INS1_16FlashAttnFwdSm90INS1_25CollectiveMainloopFwdSm90ILi2EN4cute5tupleIJNS5_1CILi1EEES8_S8_EEENS6_IJNS7_ILi128EEESA_SA_EEELi128ENS_10bfloat16_tEfNS_4arch4Sm90ELb0ELb0ELb1ELb1ELb1ELb1ELb0ELb1ELb1ELb1ELb1ELb0EEENS1_21CollectiveEpilogueFwdISB_S9_SC_SE_Li256ELb1ELb1ELb1ELb0EEENS1_36VarlenDynamicPersistentTileSchedulerILi128ELi128ELi256ELi128ELb1ELb1ELb1ELb0ELb1ELb1EEEEEEEEEvNT_6ParamsE)
        /*004c*/ 	.short	0x0380
        /*004e*/ 	.short	0x0a80


	//----- nvinfo : EIATTR_SW_WAR
	.align		4
.L_98:
        /*0050*/ 	.byte	0x04, 0x36
        /*0052*/ 	.short	(.L_100 - .L_99)
.L_99:
        /*0054*/ 	.word	0x00000008
.L_100:


//--------------------- .nv.info._ZN7cutlass13device_kernelIN5flash11enable_sm90INS1_16FlashAttnFwdSm90INS1_25CollectiveMainloopFwdSm90ILi2EN4cute5tupleIJNS5_1CILi1EEES8_S8_EEENS6_IJNS7_ILi128EEESA_SA_EEELi128ENS_10bfloat16_tEfNS_4arch4Sm90ELb0ELb1ELb1ELb0ELb1ELb0ELb0ELb1ELb1ELb1ELb1ELb0EEENS1_21CollectiveEpilogueFwdISB_S9_SC_SE_Li256ELb0ELb1ELb1ELb0EEENS1_19SingleTileSchedulerILb0ELb1ELb1ELi128EEEEEEEEEvNT_6ParamsE --------------------------
	.section	.nv.info._ZN7cutlass13device_kernelIN5flash11enable_sm90INS1_16FlashAttnFwdSm90INS1_25CollectiveMainloopFwdSm90ILi2EN4cute5tupleIJNS5_1CILi1EEES8_S8_EEENS6_IJNS7_ILi128EEESA_SA_EEELi128ENS_10bfloat16_tEfNS_4arch4Sm90ELb0ELb1ELb1ELb0ELb1ELb0ELb0ELb1ELb1ELb1ELb1ELb0EEENS1_21CollectiveEpilogueFwdISB_S9_SC_SE_Li256ELb0ELb1ELb1ELb0EEENS1_19SingleTileSchedulerILb0ELb1ELb1ELi128EEEEEEEEEvNT_6ParamsE,"",@"SHT_CUDA_INFO"
	.sectionflags	@""
	.align	4


	//----- nvinfo : EIATTR_CUDA_API_VERSION
	.align		4
        /*0000*/ 	.byte	0x04, 0x37
        /*0002*/ 	.short	(.L_102 - .L_101)
.L_101:
        /*0004*/ 	.word	0x00000082


	//----- nvinfo : EIATTR_KPARAM_INFO
	.align		4
.L_102:
        /*0008*/ 	.byte	0x04, 0x17
        /*000a*/ 	.short	(.L_104 - .L_103)
.L_103:
        /*000c*/ 	.word	0x00000000
        /*0010*/ 	.short	0x0000
        /*0012*/ 	.short	0x0000
        /*0014*/ 	.byte	0x00, 0xf0, 0x01, 0x28


	//----- nvinfo : EIATTR_SPARSE_MMA_MASK
	.align		4
.L_104:
        /*0018*/ 	.byte	0x03, 0x50
        /*001a*/ 	.short	0x0000


	//----- nvinfo : EIATTR_MAXREG_COUNT
	.align		4
        /*001c*/ 	.byte	0x03, 0x1b
        /*001e*/ 	.short	0x00a8


	//----- nvinfo : EIATTR_MERCURY_ISA_VERSION
	.align		4
        /*0020*/ 	.byte	0x03, 0x5f
        /*0022*/ 	.short	0x0101


	//----- nvinfo : EIATTR_VRC_CTA_INIT_COUNT
	.align		4
        /*0024*/ 	.byte	0x02, 0x4a
	.zero		1
	.zero		1


	//----- nvinfo : EIATTR_EXIT_INSTR_OFFSETS
	.align		4
        /*0028*/ 	.byte	0x04, 0x1c
        /*002a*/ 	.short	(.L_106 - .L_105)


	//   ....[0]....
.L_105:
        /*002c*/ 	.word	0x00000010


	//----- nvinfo : EIATTR_MAX_THREADS
	.align		4
.L_106:
        /*0030*/ 	.byte	0x04, 0x05
        /*0032*/ 	.short	(.L_108 - .L_107)
.L_107:
        /*0034*/ 	.word	0x00000180
        /*0038*/ 	.word	0x00000001
        /*003c*/ 	.word	0x00000001


	//----- nvinfo : EIATTR_CBANK_PARAM_SIZE
	.align		4
.L_108:
        /*0040*/ 	.byte	0x03, 0x19
        /*0042*/ 	.short	0x0a00


	//----- nvinfo : EIATTR_PARAM_CBANK
	.align		4
        /*0044*/ 	.byte	0x04, 0x0a
        /*0046*/ 	.short	(.L_110 - .L_109)
	.align		4
.L_109:
        /*0048*/ 	.word	index@(.nv.constant0._ZN7cutlass13device_kernelIN5flash11enable_sm90INS1_16FlashAttnFwdSm90INS1_25CollectiveMainloopFwdSm90ILi2EN4cute5tupleIJNS5_1CILi1EEES8_S8_EEENS6_IJNS7_ILi128EEESA_SA_EEELi128ENS_10bfloat16_tEfNS_4arch4Sm90ELb0ELb1ELb1ELb0ELb1ELb0ELb0ELb1ELb1ELb1ELb1ELb0EEENS1_21CollectiveEpilogueFwdISB_S9_SC_SE_Li256ELb0ELb1ELb1ELb0EEENS1_19SingleTileSchedulerILb0ELb1ELb1ELi128EEEEEEEEEvNT_6ParamsE)
        /*004c*/ 	.short	0x0380
        /*004e*/ 	.short	0x0a00


	//----- nvinfo : EIATTR_SW_WAR
	.align		4
.L_110:
        /*0050*/ 	.byte	0x04, 0x36
        /*0052*/ 	.short	(.L_112 - .L_111)
.L_111:
        /*0054*/ 	.word	0x00000008
.L_112:


//--------------------- .nv.info._ZN7cutlass13device_kernelIN5flash11enable_sm90INS1_16FlashAttnFwdSm90INS1_25CollectiveMainloopFwdSm90ILi2EN4cute5tupleIJNS5_1CILi1EEES8_S8_EEENS6_IJNS7_ILi128EEESA_SA_EEELi128ENS_10bfloat16_tEfNS_4arch4Sm90ELb0ELb1ELb1ELb1ELb1ELb0ELb0ELb1ELb1ELb1ELb1ELb0EEENS1_21CollectiveEpilogueFwdISB_S9_SC_SE_Li256ELb1ELb1ELb1ELb0EEENS1_36VarlenDynamicPersistentTileSchedulerILi128ELi128ELi256ELi128ELb1ELb1ELb1ELb1ELb0ELb1EEEEEEEEEvNT_6ParamsE --------------------------
	.section	.nv.info._ZN7cutlass13device_kernelIN5flash11enable_sm90INS1_16FlashAttnFwdSm90INS1_25CollectiveMainloopFwdSm90ILi2EN4cute5tupleIJNS5_1CILi1EEES8_S8_EEENS6_IJNS7_ILi128EEESA_SA_EEELi128ENS_10bfloat16_tEfNS_4arch4Sm90ELb0ELb1ELb1ELb1ELb1ELb0ELb0ELb1ELb1ELb1ELb1ELb0EEENS1_21CollectiveEpilogueFwdISB_S9_SC_SE_Li256ELb1ELb1ELb1ELb0EEENS1_36VarlenDynamicPersistentTileSchedulerILi128ELi128ELi256ELi128ELb1ELb1ELb1ELb1ELb0ELb1EEEEEEEEEvNT_6ParamsE,"",@"SHT_CUDA_INFO"
	.sectionflags	@""
	.align	4


	//----- nvinfo : EIATTR_CUDA_API_VERSION
	.align		4
        /*0000*/ 	.byte	0x04, 0x37
        /*0002*/ 	.short	(.L_114 - .L_113)
.L_113:
        /*0004*/ 	.word	0x00000082


	//----- nvinfo : EIATTR_KPARAM_INFO
	.align		4
.L_114:
        /*0008*/ 	.byte	0x04, 0x17
        /*000a*/ 	.short	(.L_116 - .L_115)
.L_115:
        /*000c*/ 	.word	0x00000000
        /*0010*/ 	.short	0x0000
        /*0012*/ 	.short	0x0000
        /*0014*/ 	.byte	0x00, 0xf0, 0x01, 0x2a


	//----- nvinfo : EIATTR_SPARSE_MMA_MASK
	.align		4
.L_116:
        /*0018*/ 	.byte	0x03, 0x50
        /*001a*/ 	.short	0x0000


	//----- nvinfo : EIATTR_MAXREG_COUNT
	.align		4
        /*001c*/ 	.byte	0x03, 0x1b
        /*001e*/ 	.short	0x00a8


	//----- nvinfo : EIATTR_MERCURY_ISA_VERSION
	.align		4
        /*0020*/ 	.byte	0x03, 0x5f
        /*0022*/ 	.short	0x0101


	//----- nvinfo : EIATTR_VRC_CTA_INIT_COUNT
	.align		4
        /*0024*/ 	.byte	0x02, 0x4a
	.zero		1
	.zero		1


	//----- nvinfo : EIATTR_EXIT_INSTR_OFFSETS
	.align		4
        /*0028*/ 	.byte	0x04, 0x1c
        /*002a*/ 	.short	(.L_118 - .L_117)


	//   ....[0]....
.L_117:
        /*002c*/ 	.word	0x00000010


	//----- nvinfo : EIATTR_MAX_THREADS
	.align		4
.L_118:
        /*0030*/ 	.byte	0x04, 0x05
        /*0032*/ 	.short	(.L_120 - .L_119)
.L_119:
        /*0034*/ 	.word	0x00000180
        /*0038*/ 	.word	0x00000001
        /*003c*/ 	.word	0x00000001


	//----- nvinfo : EIATTR_CBANK_PARAM_SIZE
	.align		4
.L_120:
        /*0040*/ 	.byte	0x03, 0x19
        /*0042*/ 	.short	0x0a80


	//----- nvinfo : EIATTR_PARAM_CBANK
	.align		4
        /*0044*/ 	.byte	0x04, 0x0a
        /*0046*/ 	.short	(.L_122 - .L_121)
	.align		4
.L_121:
        /*0048*/ 	.word	index@(.nv.constant0._ZN7cutlass13device_kernelIN5flash11enable_sm90INS1_16FlashAttnFwdSm90INS1_25CollectiveMainloopFwdSm90ILi2EN4cute5tupleIJNS5_1CILi1EEES8_S8_EEENS6_IJNS7_ILi128EEESA_SA_EEELi128ENS_10bfloat16_tEfNS_4arch4Sm90ELb0ELb1ELb1ELb1ELb1ELb0ELb0ELb1ELb1ELb1ELb1ELb0EEENS1_21CollectiveEpilogueFwdISB_S9_SC_SE_Li256ELb1ELb1ELb1ELb0EEENS1_36VarlenDynamicPersistentTileSchedulerILi128ELi128ELi256ELi128ELb1ELb1ELb1ELb1ELb0ELb1EEEEEEEEEvNT_6ParamsE)
        /*004c*/ 	.short	0x0380
        /*004e*/ 	.short	0x0a80


	//----- nvinfo : EIATTR_SW_WAR
	.align		4
.L_122:
        /*0050*/ 	.byte	0x04, 0x36
        /*0052*/ 	.short	(.L_124 - .L_123)
.L_123:
        /*0054*/ 	.word	0x00000008
.L_124:


//--------------------- .nv.info._ZN7cutlass13device_kernelIN5flash11enable_sm90INS1_16FlashAttnFwdSm90INS1_25CollectiveMainloopFwdSm90ILi2EN4cute5tupleIJNS5_1CILi1EEES8_S8_EEENS6_IJNS7_ILi128EEESA_SA_EEELi128ENS_10bfloat16_tEfNS_4arch4Sm90ELb0ELb1ELb1ELb1ELb1ELb1ELb0ELb1ELb1ELb1ELb1ELb0EEENS1_21CollectiveEpilogueFwdISB_S9_SC_SE_Li256ELb1ELb1ELb1ELb0EEENS1_36VarlenDynamicPersistentTileSchedulerILi128ELi128ELi256ELi128ELb1ELb1ELb1ELb1ELb0ELb1EEEEEEEEEvNT_6ParamsE --------------------------
	.section	.nv.info._ZN7cutlass13device_kernelIN5flash11enable_sm90INS1_16FlashAttnFwdSm90INS1_25CollectiveMainloopFwdSm90ILi2EN4cute5tupleIJNS5_1CILi1EEES8_S8_EEENS6_IJNS7_ILi128EEESA_SA_EEELi128ENS_10bfloat16_tEfNS_4arch4Sm90ELb0ELb1ELb1ELb1ELb1ELb1ELb0ELb1ELb1ELb1ELb1ELb0EEENS1_21CollectiveEpilogueFwdISB_S9_SC_SE_Li256ELb1ELb1ELb1ELb0EEENS1_36VarlenDynamicPersistentTileSchedulerILi128ELi128ELi256ELi128ELb1ELb1ELb1ELb1ELb0ELb1EEEEEEEEEvNT_6ParamsE,"",@"SHT_CUDA_INFO"
	.sectionflags	@""
	.align	4


	//----- nvinfo : EIATTR_CUDA_API_VERSION
	.align		4
        /*0000*/ 	.byte	0x04, 0x37
        /*0002*/ 	.short	(.L_126 - .L_125)
.L_125:
        /*0004*/ 	.word	0x00000082


	//----- nvinfo : EIATTR_KPARAM_INFO
	.align		4
.L_126:
        /*0008*/ 	.byte	0x04, 0x17
        /*000a*/ 	.short	(.L_128 - .L_127)
.L_127:
        /*000c*/ 	.word	0x00000000
        /*0010*/ 	.short	0x0000
        /*0012*/ 	.short	0x0000
        /*0014*/ 	.byte	0x00, 0xf0, 0x01, 0x2a


	//----- nvinfo : EIATTR_SPARSE_MMA_MASK
	.align		4
.L_128:
        /*0018*/ 	.byte	0x03, 0x50
        /*001a*/ 	.short	0x0000


	//----- nvinfo : EIATTR_MAXREG_COUNT
	.align		4
        /*001c*/ 	.byte	0x03, 0x1b
        /*001e*/ 	.short	0x00a8


	//----- nvinfo : EIATTR_MERCURY_ISA_VERSION
	.align		4
        /*0020*/ 	.byte	0x03, 0x5f
        /*0022*/ 	.short	0x0101


	//----- nvinfo : EIATTR_VRC_CTA_INIT_COUNT
	.align		4
        /*0024*/ 	.byte	0x02, 0x4a
	.zero		1
	.zero		1


	//----- nvinfo : EIATTR_EXIT_INSTR_OFFSETS
	.align		4
        /*0028*/ 	.byte	0x04, 0x1c
        /*002a*/ 	.short	(.L_130 - .L_129)


	//   ....[0]....
.L_129:
        /*002c*/ 	.word	0x00000010


	//----- nvinfo : EIATTR_MAX_THREADS
	.align		4
.L_130:
        /*0030*/ 	.byte	0x04, 0x05
        /*0032*/ 	.short	(.L_132 - .L_131)
.L_131:
        /*0034*/ 	.word	0x00000180
        /*0038*/ 	.word	0x00000001
        /*003c*/ 	.word	0x00000001


	//----- nvinfo : EIATTR_CBANK_PARAM_SIZE
	.align		4
.L_132:
        /*0040*/ 	.byte	0x03, 0x19
        /*0042*/ 	.short	0x0a80


	//----- nvinfo : EIATTR_PARAM_CBANK
	.align		4
        /*0044*/ 	.byte	0x04, 0x0a
        /*0046*/ 	.short	(.L_134 - .L_133)
	.align		4
.L_133:
        /*0048*/ 	.word	index@(.nv.constant0._ZN7cutlass13device_kernelIN5flash11enable_sm90INS1_16FlashAttnFwdSm90INS1_25CollectiveMainloopFwdSm90ILi2EN4cute5tupleIJNS5_1CILi1EEES8_S8_EEENS6_IJNS7_ILi128EEESA_SA_EEELi128ENS_10bfloat16_tEfNS_4arch4Sm90ELb0ELb1ELb1ELb1ELb1ELb1ELb0ELb1ELb1ELb1ELb1ELb0EEENS1_21CollectiveEpilogueFwdISB_S9_SC_SE_Li256ELb1ELb1ELb1ELb0EEENS1_36VarlenDynamicPersistentTileSchedulerILi128ELi128ELi256ELi128ELb1ELb1ELb1ELb1ELb0ELb1EEEEEEEEEvNT_6ParamsE)
        /*004c*/ 	.short	0x0380
        /*004e*/ 	.short	0x0a80


	//----- nvinfo : EIATTR_SW_WAR
	.align		4
.L_134:
        /*0050*/ 	.byte	0x04, 0x36
        /*0052*/ 	.short	(.L_136 - .L_135)
.L_135:
        /*0054*/ 	.word	0x00000008
.L_136:


//--------------------- .nv.info._ZN7cutlass13device_kernelIN5flash11enable_sm90INS1_16FlashAttnFwdSm90INS1_25CollectiveMainloopFwdSm90ILi2EN4cute5tupleIJNS5_1CILi1EEES8_S8_EEENS6_IJNS7_ILi128EEESA_SA_EEELi128ENS_10bfloat16_tEfNS_4arch4Sm90ELb1ELb0ELb1ELb0ELb1ELb0ELb0ELb1ELb1ELb1ELb1ELb0EEENS1_21CollectiveEpilogueFwdISB_S9_SC_SE_Li256ELb0ELb1ELb1ELb0EEENS1_19SingleTileSchedulerILb0ELb1ELb1ELi128EEEEEEEEEvNT_6ParamsE --------------------------
	.section	.nv.info._ZN7cutlass13device_kernelIN5flash11enable_sm90INS1_16FlashAttnFwdSm90INS1_25CollectiveMainloopFwdSm90ILi2EN4cute5tupleIJNS5_1CILi1EEES8_S8_EEENS6_IJNS7_ILi128EEESA_SA_EEELi128ENS_10bfloat16_tEfNS_4arch4Sm90ELb1ELb0ELb1ELb0ELb1ELb0ELb0ELb1ELb1ELb1ELb1ELb0EEENS1_21CollectiveEpilogueFwdISB_S9_SC_SE_Li256ELb0ELb1ELb1ELb0EEENS1_19SingleTileSchedulerILb0ELb1ELb1ELi128EEEEEEEEEvNT_6ParamsE,"",@"SHT_CUDA_INFO"
	.sectionflags	@""
	.align	4


	//----- nvinfo : EIATTR_CUDA_API_VERSION
	.align		4
        /*0000*/ 	.byte	0x04, 0x37
        /*0002*/ 	.short	(.L_138 - .L_137)
.L_137:
        /*0004*/ 	.word	0x00000082


	//----- nvinfo : EIATTR_KPARAM_INFO
	.align		4
.L_138:
        /*0008*/ 	.byte	0x04, 0x17
        /*000a*/ 	.short	(.L_140 - .L_139)
.L_139:
        /*000c*/ 	.word	0x00000000
        /*0010*/ 	.short	0x0000
        /*0012*/ 	.short	0x0000
        /*0014*/ 	.byte	0x00, 0xf0, 0x01, 0x28


	//----- nvinfo : EIATTR_SPARSE_MMA_MASK
	.align		4
.L_140:
        /*0018*/ 	.byte	0x03, 0x50
        /*001a*/ 	.short	0x0000


	//----- nvinfo : EIATTR_MAXREG_COUNT
	.align		4
        /*001c*/ 	.byte	0x03, 0x1b
        /*001e*/ 	.short	0x00a8


	//----- nvinfo : EIATTR_MERCURY_ISA_VERSION
	.align		4
        /*0020*/ 	.byte	0x03, 0x5f
        /*0022*/ 	.short	0x0101


	//----- nvinfo : EIATTR_VRC_CTA_INIT_COUNT
	.align		4
        /*0024*/ 	.byte	0x02, 0x4a
	.zero		1
	.zero		1


	//----- nvinfo : EIATTR_EXIT_INSTR_OFFSETS
	.align		4
        /*0028*/ 	.byte	0x04, 0x1c
        /*002a*/ 	.short	(.L_142 - .L_141)


	//   ....[0]....
.L_141:
        /*002c*/ 	.word	0x00000010


	//----- nvinfo : EIATTR_MAX_THREADS
	.align		4
.L_142:
        /*0030*/ 	.byte	0x04, 0x05
        /*0032*/ 	.short	(.L_144 - .L_143)
.L_143:
        /*0034*/ 	.word	0x00000180
        /*0038*/ 	.word	0x00000001
        /*003c*/ 	.word	0x00000001


	//----- nvinfo : EIATTR_CBANK_PARAM_SIZE
	.align		4
.L_144:
        /*0040*/ 	.byte	0x03, 0x19
        /*0042*/ 	.short	0x0a00


	//----- nvinfo : EIATTR_PARAM_CBANK
	.align		4
        /*0044*/ 	.byte	0x04, 0x0a
        /*0046*/ 	.short	(.L_146 - .L_145)
	.align		4
.L_145:
        /*0048*/ 	.word	index@(.nv.constant0._ZN7cutlass13device_kernelIN5flash11enable_sm90INS1_16FlashAttnFwdSm90INS1_25CollectiveMainloopFwdSm90ILi2EN4cute5tupleIJNS5_1CILi1EEES8_S8_EEENS6_IJNS7_ILi128EEESA_SA_EEELi128ENS_10bfloat16_tEfNS_4arch4Sm90ELb1ELb0ELb1ELb0ELb1ELb0ELb0ELb1ELb1ELb1ELb1ELb0EEENS1_21CollectiveEpilogueFwdISB_S9_SC_SE_Li256ELb0ELb1ELb1ELb0EEENS1_19SingleTileSchedulerILb0ELb1ELb1ELi128EEEEEEEEEvNT_6ParamsE)
        /*004c*/ 	.short	0x0380
        /*004e*/ 	.short	0x0a00


	//----- nvinfo : EIATTR_SW_WAR
	.align		4
.L_146:
        /*0050*/ 	.byte	0x04, 0x36
        /*0052*/ 	.short	(.L_148 - .L_147)
.L_147:
        /*0054*/ 	.word	0x00000008
.L_148:


//--------------------- .nv.info._ZN7cutlass13device_kernelIN5flash11enable_sm90INS1_16FlashAttnFwdSm90INS1_25CollectiveMainloopFwdSm90ILi2EN4cute5tupleIJNS5_1CILi1EEES8_S8_EEENS6_IJNS7_ILi128EEESA_SA_EEELi128ENS_10bfloat16_tEfNS_4arch4Sm90ELb1ELb0ELb1ELb1ELb1ELb0ELb0ELb1ELb1ELb1ELb1ELb0EEENS1_21CollectiveEpilogueFwdISB_S9_SC_SE_Li256ELb1ELb1ELb1ELb0EEENS1_36VarlenDynamicPersistentTileSchedulerILi128ELi128ELi256ELi128ELb1ELb1ELb1ELb1ELb1ELb1EEEEEEEEEvNT_6ParamsE --------------------------
	.section	.nv.info._ZN7cutlass13device_kernelIN5flash11enable_sm90INS1_16FlashAttnFwdSm90INS1_25CollectiveMainloopFwdSm90ILi2EN4cute5tupleIJNS5_1CILi1EEES8_S8_EEENS6_IJNS7_ILi128EEESA_SA_EEELi128ENS_10bfloat16_tEfNS_4arch4Sm90ELb1ELb0ELb1ELb1ELb1ELb0ELb0ELb1ELb1ELb1ELb1ELb0EEENS1_21CollectiveEpilogueFwdISB_S9_SC_SE_Li256ELb1ELb1ELb1ELb0EEENS1_36VarlenDynamicPersistentTileSchedulerILi128ELi128ELi256ELi128ELb1ELb1ELb1ELb1ELb1ELb1EEEEEEEEEvNT_6ParamsE,"",@"SHT_CUDA_INFO"
	.sectionflags	@""
	.align	4


	//----- nvinfo : EIATTR_CUDA_API_VERSION
	.align		4
        /*0000*/ 	.byte	0x04, 0x37
        /*0002*/ 	.short	(.L_150 - .L_149)
.L_149:
        /*0004*/ 	.word	0x00000082


	//----- nvinfo : EIATTR_KPARAM_INFO
	.align		4
.L_150:
        /*0008*/ 	.byte	0x04, 0x17
        /*000a*/ 	.short	(.L_152 - .L_151)
.L_151:
        /*000c*/ 	.word	0x00000000
        /*0010*/ 	.short	0x0000
        /*0012*/ 	.short	0x0000
        /*0014*/ 	.byte	0x00, 0xf0, 0x01, 0x2a


	//----- nvinfo : EIATTR_SPARSE_MMA_MASK
	.align		4
.L_152:
        /*0018*/ 	.byte	0x03, 0x50
        /*001a*/ 	.short	0x0000


	//----- nvinfo : EIATTR_MAXREG_COUNT
	.align		4
        /*001c*/ 	.byte	0x03, 0x1b
        /*001e*/ 	.short	0x00a8


	//----- nvinfo : EIATTR_MERCURY_ISA_VERSION
	.align		4
        /*0020*/ 	.byte	0x03, 0x5f
        /*0022*/ 	.short	0x0101


	//----- nvinfo : EIATTR_VRC_CTA_INIT_COUNT
	.align		4
        /*0024*/ 	.byte	0x02, 0x4a
	.zero		1
	.zero		1


	//----- nvinfo : EIATTR_EXIT_INSTR_OFFSETS
	.align		4
        /*0028*/ 	.byte	0x04, 0x1c
        /*002a*/ 	.short	(.L_154 - .L_153)


	//   ....[0]....
.L_153:
        /*002c*/ 	.word	0x00000010


	//----- nvinfo : EIATTR_MAX_THREADS
	.align		4
.L_154:
        /*0030*/ 	.byte	0x04, 0x05
        /*0032*/ 	.short	(.L_156 - .L_155)
.L_155:
        /*0034*/ 	.word	0x00000180
        /*0038*/ 	.word	0x00000001
        /*003c*/ 	.word	0x00000001


	//----- nvinfo : EIATTR_CBANK_PARAM_SIZE
	.align		4
.L_156:
        /*0040*/ 	.byte	0x03, 0x19
        /*0042*/ 	.short	0x0a80


	//----- nvinfo : EIATTR_PARAM_CBANK
	.align		4
        /*0044*/ 	.byte	0x04, 0x0a
        /*0046*/ 	.short	(.L_158 - .L_157)
	.align		4
.L_157:
        /*0048*/ 	.word	index@(.nv.constant0._ZN7cutlass13device_kernelIN5flash11enable_sm90INS1_16FlashAttnFwdSm90INS1_25CollectiveMainloopFwdSm90ILi2EN4cute5tupleIJNS5_1CILi1EEES8_S8_EEENS6_IJNS7_ILi128EEESA_SA_EEELi128ENS_10bfloat16_tEfNS_4arch4Sm90ELb1ELb0ELb1ELb1ELb1ELb0ELb0ELb1ELb1ELb1ELb1ELb0EEENS1_21CollectiveEpilogueFwdISB_S9_SC_SE_Li256ELb1ELb1ELb1ELb0EEENS1_36VarlenDynamicPersistentTileSchedulerILi128ELi128ELi256ELi128ELb1ELb1ELb1ELb1ELb1ELb1EEEEEEEEEvNT_6ParamsE)
        /*004c*/ 	.short	0x0380
        /*004e*/ 	.short	0x0a80


	//----- nvinfo : EIATTR_SW_WAR
	.align		4
.L_158:
        /*0050*/ 	.byte	0x04, 0x36
        /*0052*/ 	.short	(.L_160 - .L_159)
.L_159:
        /*0054*/ 	.word	0x00000008
.L_160:


//--------------------- .nv.info._ZN7cutlass13device_kernelIN5flash11enable_sm90INS1_16FlashAttnFwdSm90INS1_25CollectiveMainloopFwdSm90ILi2EN4cute5tupleIJNS5_1CILi1EEES8_S8_EEENS6_IJNS7_ILi128EEESA_SA_EEELi128ENS_10bfloat16_tEfNS_4arch4Sm90ELb1ELb0ELb1ELb1ELb1ELb1ELb0ELb1ELb1ELb1ELb1ELb0EEENS1_21CollectiveEpilogueFwdISB_S9_SC_SE_Li256ELb1ELb1ELb1ELb0EEENS1_36VarlenDynamicPersistentTileSchedulerILi128ELi128ELi256ELi128ELb1ELb1ELb1ELb1ELb1ELb1EEEEEEEEEvNT_6ParamsE --------------------------
	.section	.nv.info._ZN7cutlass13device_kernelIN5flash11enable_sm90INS1_16FlashAttnFwdSm90INS1_25CollectiveMainloopFwdSm90ILi2EN4cute5tupleIJNS5_1CILi1EEES8_S8_EEENS6_IJNS7_ILi128EEESA_SA_EEELi128ENS_10bfloat16_tEfNS_4arch4Sm90ELb1ELb0ELb1ELb1ELb1ELb1ELb0ELb1ELb1ELb1ELb1ELb0EEENS1_21CollectiveEpilogueFwdISB_S9_SC_SE_Li256ELb1ELb1ELb1ELb0EEENS1_36VarlenDynamicPersistentTileSchedulerILi128ELi128ELi256ELi128ELb1ELb1ELb1ELb1ELb1ELb1EEEEEEEEEvNT_6ParamsE,"",@"SHT_CUDA_INFO"
	.sectionflags	@""
	.align	4


	//----- nvinfo : EIATTR_CUDA_API_VERSION
	.align		4
        /*0000*/ 	.byte	0x04, 0x37
        /*0002*/ 	.short	(.L_162 - .L_161)
.L_161:
        /*0004*/ 	.word	0x00000082


	//----- nvinfo : EIATTR_KPARAM_INFO
	.align		4
.L_162:
        /*0008*/ 	.byte	0x04, 0x17
        /*000a*/ 	.short	(.L_164 - .L_163)
.L_163:
        /*000c*/ 	.word	0x00000000
        /*0010*/ 	.short	0x0000
        /*0012*/ 	.short	0x0000
        /*0014*/ 	.byte	0x00, 0xf0, 0x01, 0x2a


	//----- nvinfo : EIATTR_SPARSE_MMA_MASK
	.align		4
.L_164:
        /*0018*/ 	.byte	0x03, 0x50
        /*001a*/ 	.short	0x0000


	//----- nvinfo : EIATTR_MAXREG_COUNT
	.align		4
        /*001c*/ 	.byte	0x03, 0x1b
        /*001e*/ 	.short	0x00a8


	//----- nvinfo : EIATTR_MERCURY_ISA_VERSION
	.align		4
        /*0020*/ 	.byte	0x03, 0x5f
        /*0022*/ 	.short	0x0101


	//----- nvinfo : EIATTR_VRC_CTA_INIT_COUNT
	.align		4
        /*0024*/ 	.byte	0x02, 0x4a
	.zero		1
	.zero		1


	//----- nvinfo : EIATTR_EXIT_INSTR_OFFSETS
	.align		4
        /*0028*/ 	.byte	0x04, 0x1c
        /*002a*/ 	.short	(.L_166 - .L_165)


	//   ....[0]....
.L_165:
        /*002c*/ 	.word	0x00000010


	//----- nvinfo : EIATTR_MAX_THREADS
	.align		4
.L_166:
        /*0030*/ 	.byte	0x04, 0x05
        /*0032*/ 	.short	(.L_168 - .L_167)
.L_167:
        /*0034*/ 	.word	0x00000180
        /*0038*/ 	.word	0x00000001
        /*003c*/ 	.word	0x00000001


	//----- nvinfo : EIATTR_CBANK_PARAM_SIZE
	.align		4
.L_168:
        /*0040*/ 	.byte	0x03, 0x19
        /*0042*/ 	.short	0x0a80


	//----- nvinfo : EIATTR_PARAM_CBANK
	.align		4
        /*0044*/ 	.byte	0x04, 0x0a
        /*0046*/ 	.short	(.L_170 - .L_169)
	.align		4
.L_169:
        /*0048*/ 	.word	index@(.nv.constant0._ZN7cutlass13device_kernelIN5flash11enable_sm90INS1_16FlashAttnFwdSm90INS1_25CollectiveMainloopFwdSm90ILi2EN4cute5tupleIJNS5_1CILi1EEES8_S8_EEENS6_IJNS7_ILi128EEESA_SA_EEELi128ENS_10bfloat16_tEfNS_4arch4Sm90ELb1ELb0ELb1ELb1ELb1ELb1ELb0ELb1ELb1ELb1ELb1ELb0EEENS1_21CollectiveEpilogueFwdISB_S9_SC_SE_Li256ELb1ELb1ELb1ELb0EEENS1_36VarlenDynamicPersistentTileSchedulerILi128ELi128ELi256ELi128ELb1ELb1ELb1ELb1ELb1ELb1EEEEEEEEEvNT_6ParamsE)
        /*004c*/ 	.short	0x0380
        /*004e*/ 	.short	0x0a80


	//----- nvinfo : EIATTR_SW_WAR
	.align		4
.L_170:
        /*0050*/ 	.byte	0x04, 0x36
        /*0052*/ 	.short	(.L_172 - .L_171)
.L_171:
        /*0054*/ 	.word	0x00000008
.L_172:


//--------------------- .nv.callgraph             --------------------------
	.section	.nv.callgraph,"",@"SHT_CUDA_CALLGRAPH"
	.align	4
	.sectionentsize	8
	.align		4
        /*0000*/ 	.word	0x00000000
	.align		4
        /*0004*/ 	.word	0xffffffff
	.align		4
        /*0008*/ 	.word	0x00000000
	.align		4
        /*000c*/ 	.word	0xfffffffe
	.align		4
        /*0010*/ 	.word	0x00000000
	.align		4
        /*0014*/ 	.word	0xfffffffd
	.align		4
        /*0018*/ 	.word	0x00000000
	.align		4
        /*001c*/ 	.word	0xfffffffc


//--------------------- .nv.constant4             --------------------------
	.section	.nv.constant4,"a",@progbits
	.align	8
	.align		8
.nv.constant4:
        /*0000*/ 	.dword	_ZN86_INTERNAL_50bebadd_50_flash_fwd_hdim128_bf16_paged_split_softcap_sm90_cu_744032ad_28464cuda3std3__45__cpo5beginE
	.align		8
        /*0008*/ 	.dword	_ZN86_INTERNAL_50bebadd_50_flash_fwd_hdim128_bf16_paged_split_softcap_sm90_cu_744032ad_28464cuda3std3__45__cpo3endE
	.align		8
        /*0010*/ 	.dword	_ZN86_INTERNAL_50bebadd_50_flash_fwd_hdim128_bf16_paged_split_softcap_sm90_cu_744032ad_28464cuda3std3__45__cpo6cbeginE
	.align		8
        /*0018*/ 	.dword	_ZN86_INTERNAL_50bebadd_50_flash_fwd_hdim128_bf16_paged_split_softcap_sm90_cu_744032ad_28464cuda3std3__45__cpo4cendE
	.align		8
        /*0020*/ 	.dword	_ZN86_INTERNAL_50bebadd_50_flash_fwd_hdim128_bf16_paged_split_softcap_sm90_cu_744032ad_28464cuda3std3__488_GLOBAL__N__50bebadd_50_flash_fwd_hdim128_bf16_paged_split_softcap_sm90_cu_744032ad_28466ignoreE
	.align		8
        /*0028*/ 	.dword	_ZN86_INTERNAL_50bebadd_50_flash_fwd_hdim128_bf16_paged_split_softcap_sm90_cu_744032ad_28464cuda3std3__419piecewise_constructE
	.align		8
        /*0030*/ 	.dword	_ZN86_INTERNAL_50bebadd_50_flash_fwd_hdim128_bf16_paged_split_softcap_sm90_cu_744032ad_28464cuda3std3__48in_placeE
	.align		8
        /*0038*/ 	.dword	_ZN86_INTERNAL_50bebadd_50_flash_fwd_hdim128_bf16_paged_split_softcap_sm90_cu_744032ad_28464cuda3std6ranges3__45__cpo4swapE
	.align		8
        /*0040*/ 	.dword	_ZN86_INTERNAL_50bebadd_50_flash_fwd_hdim128_bf16_paged_split_softcap_sm90_cu_744032ad_28464cuda3std6ranges3__45__cpo9iter_moveE
	.align		8
        /*0048*/ 	.dword	_ZN86_INTERNAL_50bebadd_50_flash_fwd_hdim128_bf16_paged_split_softcap_sm90_cu_744032ad_28464cute7productE
	.align		8
        /*0050*/ 	.dword	_ZN86_INTERNAL_50bebadd_50_flash_fwd_hdim128_bf16_paged_split_softcap_sm90_cu_744032ad_28464cute1_E


//--------------------- .text._ZN7cutlass13device_kernelIN5flash11enable_sm90INS1_16FlashAttnFwdSm90INS1_25CollectiveMainloopFwdSm90ILi2EN4cute5tupleIJNS5_1CILi1EEES8_S8_EEENS6_IJNS7_ILi128EEESA_SA_EEELi128ENS_10bfloat16_tEfNS_4arch4Sm90ELb0ELb0ELb1ELb0ELb1ELb0ELb0ELb1ELb1ELb1ELb1ELb0EEENS1_21CollectiveEpilogueFwdISB_S9_SC_SE_Li256ELb0ELb1ELb1ELb0EEENS1_19SingleTileSchedulerILb0ELb1ELb1ELi128EEEEEEEEEvNT_6ParamsE --------------------------
	.section	.text._ZN7cutlass13device_kernelIN5flash11enable_sm90INS1_16FlashAttnFwdSm90INS1_25CollectiveMainloopFwdSm90ILi2EN4cute5tupleIJNS5_1CILi1EEES8_S8_EEENS6_IJNS7_ILi128EEESA_SA_EEELi128ENS_10bfloat16_tEfNS_4arch4Sm90ELb0ELb0ELb1ELb0ELb1ELb0ELb0ELb1ELb1ELb1ELb1ELb0EEENS1_21CollectiveEpilogueFwdISB_S9_SC_SE_Li256ELb0ELb1ELb1ELb0EEENS1_19SingleTileSchedulerILb0ELb1ELb1ELi128EEEEEEEEEvNT_6ParamsE,"ax",@progbits
	.align	128
.text._ZN7cutlass13device_kernelIN5flash11enable_sm90INS1_16FlashAttnFwdSm90INS1_25CollectiveMainloopFwdSm90ILi2EN4cute5tupleIJNS5_1CILi1EEES8_S8_EEENS6_IJNS7_ILi128EEESA_SA_EEELi128ENS_10bfloat16_tEfNS_4arch4Sm90ELb0ELb0ELb1ELb0ELb1ELb0ELb0ELb1ELb1ELb1ELb1ELb0EEENS1_21CollectiveEpilogueFwdISB_S9_SC_SE_Li256ELb0ELb1ELb1ELb0EEENS1_19SingleTileSchedulerILb0ELb1ELb1ELi128EEEEEEEEEvNT_6ParamsE:
        .type           _ZN7cutlass13device_kernelIN5flash11enable_sm90INS1_16FlashAttnFwdSm90INS1_25CollectiveMainloopFwdSm90ILi2EN4cute5tupleIJNS5_1CILi1EEES8_S8_EEENS6_IJNS7_ILi128EEESA_SA_EEELi128ENS_10bfloat16_tEfNS_4arch4Sm90ELb0ELb0ELb1ELb0ELb1ELb0ELb0ELb1ELb1ELb1ELb1ELb0EEENS1_21CollectiveEpilogueFwdISB_S9_SC_SE_Li256ELb0ELb1ELb1ELb0EEENS1_19SingleTileSchedulerILb0ELb1ELb1ELi128EEEEEEEEEvNT_6ParamsE,@function
        .size           _ZN7cutlass13device_kernelIN5flash11enable_sm90INS1_16FlashAttnFwdSm90INS1_25CollectiveMainloopFwdSm90ILi2EN4cute5tupleIJNS5_1CILi1EEES8_S8_EEENS6_IJNS7_ILi128EEESA_SA_EEELi128ENS_10bfloat16_tEfNS_4arch4Sm90ELb0ELb0ELb1ELb0ELb1ELb0ELb0ELb1ELb1ELb1ELb1ELb0EEENS1_21CollectiveEpilogueFwdISB_S9_SC_SE_Li256ELb0ELb1ELb1ELb0EEENS1_19SingleTileSchedulerILb0ELb1ELb1ELi128EEEEEEEEEvNT_6ParamsE,(.L_x_9 - _ZN7cutlass13device_kernelIN5flash11enable_sm90INS1_16FlashAttnFwdSm90INS1_25CollectiveMainloopFwdSm90ILi2EN4cute5tupleIJNS5_1CILi1EEES8_S8_EEENS6_IJNS7_ILi128EEESA_SA_EEELi128ENS_10bfloat16_tEfNS_4arch4Sm90ELb0ELb0ELb1ELb0ELb1ELb0ELb0ELb1ELb1ELb1ELb1ELb0EEENS1_21CollectiveEpilogueFwdISB_S9_SC_SE_Li256ELb0ELb1ELb1ELb0EEENS1_19SingleTileSchedulerILb0ELb1ELb1ELi128EEEEEEEEEvNT_6ParamsE)
        .other          _ZN7cutlass13device_kernelIN5flash11enable_sm90INS1_16FlashAttnFwdSm90INS1_25CollectiveMainloopFwdSm90ILi2EN4cute5tupleIJNS5_1CILi1EEES8_S8_EEENS6_IJNS7_ILi128EEESA_SA_EEELi128ENS_10bfloat16_tEfNS_4arch4Sm90ELb0ELb0ELb1ELb0ELb1ELb0ELb0ELb1ELb1ELb1ELb1ELb0EEENS1_21CollectiveEpilogueFwdISB_S9_SC_SE_Li256ELb0ELb1ELb1ELb0EEENS1_19SingleTileSchedulerILb0ELb1ELb1ELi128EEEEEEEEEvNT_6ParamsE,@"STO_CUDA_ENTRY STV_DEFAULT"
_ZN7cutlass13device_kernelIN5flash11enable_sm90INS1_16FlashAttnFwdSm90INS1_25CollectiveMainloopFwdSm90ILi2EN4cute5tupleIJNS5_1CILi1EEES8_S8_EEENS6_IJNS7_ILi128EEESA_SA_EEELi128ENS_10bfloat16_tEfNS_4arch4Sm90ELb0ELb0ELb1ELb0ELb1ELb0ELb0ELb1ELb1ELb1ELb1ELb0EEENS1_21CollectiveEpilogueFwdISB_S9_SC_SE_Li256ELb0ELb1ELb1ELb0EEENS1_19SingleTileSchedulerILb0ELb1ELb1ELi128EEEEEEEEEvNT_6ParamsE:
[----:B------:R-:W-:Y:S01]  /*0000*/  LDC R1, c[0x0][0x37c] ;  /* 0x0000df00ff017b82 */ /* 0x000fe20000000800 */
[----:B------:R-:W-:Y:S05]  /*0010*/  EXIT ;  /* 0x000000000000794d */ /* 0x000fea0003800000 */
.L_x_0:
[----:B------:R-:W-:-:S00]  /*0020*/  BRA `(.L_x_0) ;  /* 0xfffffffc00fc7947 */ /* 0x000fc0000383ffff */
[----:B------:R-:W-:-:S00]  /*0030*/  NOP ;  /* 0x0000000000007918 */ /* 0x000fc00000000000 */
        /* <DEDUP_REMOVED lines=12> */
.L_x_9:


//--------------------- .text._ZN7cutlass13device_kernelIN5flash11enable_sm90INS1_16FlashAttnFwdSm90INS1_25CollectiveMainloopFwdSm90ILi2EN4cute5tupleIJNS5_1CILi1EEES8_S8_EEENS6_IJNS7_ILi128EEESA_SA_EEELi128ENS_10bfloat16_tEfNS_4arch4Sm90ELb0ELb0ELb1ELb1ELb1ELb0ELb0ELb1ELb1ELb1ELb1ELb0EEENS1_21CollectiveEpilogueFwdISB_S9_SC_SE_Li256ELb1ELb1ELb1ELb0EEENS1_36VarlenDynamicPersistentTileSchedulerILi128ELi128ELi256ELi128ELb1ELb1ELb1ELb0ELb1ELb1EEEEEEEEEvNT_6ParamsE --------------------------
	.section	.text._ZN7cutlass13device_kernelIN5flash11enable_sm90INS1_16FlashAttnFwdSm90INS1_25CollectiveMainloopFwdSm90ILi2EN4cute5tupleIJNS5_1CILi1EEES8_S8_EEENS6_IJNS7_ILi128EEESA_SA_EEELi128ENS_10bfloat16_tEfNS_4arch4Sm90ELb0ELb0ELb1ELb1ELb1ELb0ELb0ELb1ELb1ELb1ELb1ELb0EEENS1_21CollectiveEpilogueFwdISB_S9_SC_SE_Li256ELb1ELb1ELb1ELb0EEENS1_36VarlenDynamicPersistentTileSchedulerILi128ELi128ELi256ELi128ELb1ELb1ELb1ELb0ELb1ELb1EEEEEEEEEvNT_6ParamsE,"ax",@progbits
	.align	128
.text._ZN7cutlass13device_kernelIN5flash11enable_sm90INS1_16FlashAttnFwdSm90INS1_25CollectiveMainloopFwdSm90ILi2EN4cute5tupleIJNS5_1CILi1EEES8_S8_EEENS6_IJNS7_ILi128EEESA_SA_EEELi128ENS_10bfloat16_tEfNS_4arch4Sm90ELb0ELb0ELb1ELb1ELb1ELb0ELb0ELb1ELb1ELb1ELb1ELb0EEENS1_21CollectiveEpilogueFwdISB_S9_SC_SE_Li256ELb1ELb1ELb1ELb0EEENS1_36VarlenDynamicPersistentTileSchedulerILi128ELi128ELi256ELi128ELb1ELb1ELb1ELb0ELb1ELb1EEEEEEEEEvNT_6ParamsE:
        .type           _ZN7cutlass13device_kernelIN5flash11enable_sm90INS1_16FlashAttnFwdSm90INS1_25CollectiveMainloopFwdSm90ILi2EN4cute5tupleIJNS5_1CILi1EEES8_S8_EEENS6_IJNS7_ILi128EEESA_SA_EEELi128ENS_10bfloat16_tEfNS_4arch4Sm90ELb0ELb0ELb1ELb1ELb1ELb0ELb0ELb1ELb1ELb1ELb1ELb0EEENS1_21CollectiveEpilogueFwdISB_S9_SC_SE_Li256ELb1ELb1ELb1ELb0EEENS1_36VarlenDynamicPersistentTileSchedulerILi128ELi128ELi256ELi128ELb1ELb1ELb1ELb0ELb1ELb1EEEEEEEEEvNT_6ParamsE,@function
        .size           _ZN7cutlass13device_kernelIN5flash11enable_sm90INS1_16FlashAttnFwdSm90INS1_25CollectiveMainloopFwdSm90ILi2EN4cute5tupleIJNS5_1CILi1EEES8_S8_EEENS6_IJNS7_ILi128EEESA_SA_EEELi128ENS_10bfloat16_tEfNS_4arch4Sm90ELb0ELb0ELb1ELb1ELb1ELb0ELb0ELb1ELb1ELb1ELb1ELb0EEENS1_21CollectiveEpilogueFwdISB_S9_SC_SE_Li256ELb1ELb1ELb1ELb0EEENS1_36VarlenDynamicPersistentTileSchedulerILi128ELi128ELi256ELi128ELb1ELb1ELb1ELb0ELb1ELb1EEEEEEEEEvNT_6ParamsE,(.L_x_10 - _ZN7cutlass13device_kernelIN5flash11enable_sm90INS1_16FlashAttnFwdSm90INS1_25CollectiveMainloopFwdSm90ILi2EN4cute5tupleIJNS5_1CILi1EEES8_S8_EEENS6_IJNS7_ILi128EEESA_SA_EEELi128ENS_10bfloat16_tEfNS_4arch4Sm90ELb0ELb0ELb1ELb1ELb1ELb0ELb0ELb1ELb1ELb1ELb1ELb0EEENS1_21CollectiveEpilogueFwdISB_S9_SC_SE_Li256ELb1ELb1ELb1ELb0EEENS1_36VarlenDynamicPersistentTileSchedulerILi128ELi128ELi256ELi128ELb1ELb1ELb1ELb0ELb1ELb1EEEEEEEEEvNT_6ParamsE)
        .other          _ZN7cutlass13device_kernelIN5flash11enable_sm90INS1_16FlashAttnFwdSm90INS1_25CollectiveMainloopFwdSm90ILi2EN4cute5tupleIJNS5_1CILi1EEES8_S8_EEENS6_IJNS7_ILi128EEESA_SA_EEELi128ENS_10bfloat16_tEfNS_4arch4Sm90ELb0ELb0ELb1ELb1ELb1ELb0ELb0ELb1ELb1ELb1ELb1ELb0EEENS1_21CollectiveEpilogueFwdISB_S9_SC_SE_Li256ELb1ELb1ELb1ELb0EEENS1_36VarlenDynamicPersistentTileSchedulerILi128ELi128ELi256ELi128ELb1ELb1ELb1ELb0ELb1ELb1EEEEEEEEEvNT_6ParamsE,@"STO_CUDA_ENTRY STV_DEFAULT"
_ZN7cutlass13device_kernelIN5flash11enable_sm90INS1_16FlashAttnFwdSm90INS1_25CollectiveMainloopFwdSm90ILi2EN4cute5tupleIJNS5_1CILi1EEES8_S8_EEENS6_IJNS7_ILi128EEESA_SA_EEELi128ENS_10bfloat16_tEfNS_4arch4Sm90ELb0ELb0ELb1ELb1ELb1ELb0ELb0ELb1ELb1ELb1ELb1ELb0EEENS1_21CollectiveEpilogueFwdISB_S9_SC_SE_Li256ELb1ELb1ELb1ELb0EEENS1_36VarlenDynamicPersistentTileSchedulerILi128ELi128ELi256ELi128ELb1ELb1ELb1ELb0ELb1ELb1EEEEEEEEEvNT_6ParamsE:
[----:B------:R-:W-:Y:S01]  /*0000*/  LDC R1, c[0x0][0x37c] ;  /* 0x0000df00ff017b82 */ /* 0x000fe20000000800 */
[----:B------:R-:W-:Y:S05]  /*0010*/  EXIT ;  /* 0x000000000000794d */ /* 0x000fea0003800000 */
.L_x_1:
        /* <DEDUP_REMOVED lines=14> */
.L_x_10:


//--------------------- .text._ZN7cutlass13device_kernelIN5flash11enable_sm90INS1_16FlashAttnFwdSm90INS1_25CollectiveMainloopFwdSm90ILi2EN4cute5tupleIJNS5_1CILi1EEES8_S8_EEENS6_IJNS7_ILi128EEESA_SA_EEELi128ENS_10bfloat16_tEfNS_4arch4Sm90ELb0ELb0ELb1ELb1ELb1ELb1ELb0ELb1ELb1ELb1ELb1ELb0EEENS1_21CollectiveEpilogueFwdISB_S9_SC_SE_Li256ELb1ELb1ELb1ELb0EEENS1_36VarlenDynamicPersistentTileSchedulerILi128ELi128ELi256ELi128ELb1ELb1ELb1ELb0ELb1ELb1EEEEEEEEEvNT_6ParamsE --------------------------
	.section	.text._ZN7cutlass13device_kernelIN5flash11enable_sm90INS1_16FlashAttnFwdSm90INS1_25CollectiveMainloopFwdSm90ILi2EN4cute5tupleIJNS5_1CILi1EEES8_S8_EEENS6_IJNS7_ILi128EEESA_SA_EEELi128ENS_10bfloat16_tEfNS_4arch4Sm90ELb0ELb0ELb1ELb1ELb1ELb1ELb0ELb1ELb1ELb1ELb1ELb0EEENS1_21CollectiveEpilogueFwdISB_S9_SC_SE_Li256ELb1ELb1ELb1ELb0EEENS1_36VarlenDynamicPersistentTileSchedulerILi128ELi128ELi256ELi128ELb1ELb1ELb1ELb0ELb1ELb1EEEEEEEEEvNT_6ParamsE,"ax",@progbits
	.align	128
.text._ZN7cutlass13device_kernelIN5flash11enable_sm90INS1_16FlashAttnFwdSm90INS1_25CollectiveMainloopFwdSm90ILi2EN4cute5tupleIJNS5_1CILi1EEES8_S8_EEENS6_IJNS7_ILi128EEESA_SA_EEELi128ENS_10bfloat16_tEfNS_4arch4Sm90ELb0ELb0ELb1ELb1ELb1ELb1ELb0ELb1ELb1ELb1ELb1ELb0EEENS1_21CollectiveEpilogueFwdISB_S9_SC_SE_Li256ELb1ELb1ELb1ELb0EEENS1_36VarlenDynamicPersistentTileSchedulerILi128ELi128ELi256ELi128ELb1ELb1ELb1ELb0ELb1ELb1EEEEEEEEEvNT_6ParamsE:
        .type           _ZN7cutlass13device_kernelIN5flash11enable_sm90INS1_16FlashAttnFwdSm90INS1_25CollectiveMainloopFwdSm90ILi2EN4cute5tupleIJNS5_1CILi1EEES8_S8_EEENS6_IJNS7_ILi128EEESA_SA_EEELi128ENS_10bfloat16_tEfNS_4arch4Sm90ELb0ELb0ELb1ELb1ELb1ELb1ELb0ELb1ELb1ELb1ELb1ELb0EEENS1_21CollectiveEpilogueFwdISB_S9_SC_SE_Li256ELb1ELb1ELb1ELb0EEENS1_36VarlenDynamicPersistentTileSchedulerILi128ELi128ELi256ELi128ELb1ELb1ELb1ELb0ELb1ELb1EEEEEEEEEvNT_6ParamsE,@function
        .size           _ZN7cutlass13device_kernelIN5flash11enable_sm90INS1_16FlashAttnFwdSm90INS1_25CollectiveMainloopFwdSm90ILi2EN4cute5tupleIJNS5_1CILi1EEES8_S8_EEENS6_IJNS7_ILi128EEESA_SA_EEELi128ENS_10bfloat16_tEfNS_4arch4Sm90ELb0ELb0ELb1ELb1ELb1ELb1ELb0ELb1ELb1ELb1ELb1ELb0EEENS1_21CollectiveEpilogueFwdISB_S9_SC_SE_Li256ELb1ELb1ELb1ELb0EEENS1_36VarlenDynamicPersistentTileSchedulerILi128ELi128ELi256ELi128ELb1ELb1ELb1ELb0ELb1ELb1EEEEEEEEEvNT_6ParamsE,(.L_x_11 - _ZN7cutlass13device_kernelIN5flash11enable_sm90INS1_16FlashAttnFwdSm90INS1_25CollectiveMainloopFwdSm90ILi2EN4cute5tupleIJNS5_1CILi1EEES8_S8_EEENS6_IJNS7_ILi128EEESA_SA_EEELi128ENS_10bfloat16_tEfNS_4arch4Sm90ELb0ELb0ELb1ELb1ELb1ELb1ELb0ELb1ELb1ELb1ELb1ELb0EEENS1_21CollectiveEpilogueFwdISB_S9_SC_SE_Li256ELb1ELb1ELb1ELb0EEENS1_36VarlenDynamicPersistentTileSchedulerILi128ELi128ELi256ELi128ELb1ELb1ELb1ELb0ELb1ELb1EEEEEEEEEvNT_6ParamsE)
        .other          _ZN7cutlass13device_kernelIN5flash11enable_sm90INS1_16FlashAttnFwdSm90INS1_25CollectiveMainloopFwdSm90ILi2EN4cute5tupleIJNS5_1CILi1EEES8_S8_EEENS6_IJNS7_ILi128EEESA_SA_EEELi128ENS_10bfloat16_tEfNS_4arch4Sm90ELb0ELb0ELb1ELb1ELb1ELb1ELb0ELb1ELb1ELb1ELb1ELb0EEENS1_21CollectiveEpilogueFwdISB_S9_SC_SE_Li256ELb1ELb1ELb1ELb0EEENS1_36VarlenDynamicPersistentTileSchedulerILi128ELi128ELi256ELi128ELb1ELb1ELb1ELb0ELb1ELb1EEEEEEEEEvNT_6ParamsE,@"STO_CUDA_ENTRY STV_DEFAULT"
_ZN7cutlass13device_kernelIN5flash11enable_sm90INS1_16FlashAttnFwdSm90INS1_25CollectiveMainloopFwdSm90ILi2EN4cute5tupleIJNS5_1CILi1EEES8_S8_EEENS6_IJNS7_ILi128EEESA_SA_EEELi128ENS_10bfloat16_tEfNS_4arch4Sm90ELb0ELb0ELb1ELb1ELb1ELb1ELb0ELb1ELb1ELb1ELb1ELb0EEENS1_21CollectiveEpilogueFwdISB_S9_SC_SE_Li256ELb1ELb1ELb1ELb0EEENS1_36VarlenDynamicPersistentTileSchedulerILi128ELi128ELi256ELi128ELb1ELb1ELb1ELb0ELb1ELb1EEEEEEEEEvNT_6ParamsE:
[----:B------:R-:W-:Y:S01]  /*0000*/  LDC R1, c[0x0][0x37c] ;  /* 0x0000df00ff017b82 */ /* 0x000fe20000000800 */
[----:B------:R-:W-:Y:S05]  /*0010*/  EXIT ;  /* 0x000000000000794d */ /* 0x000fea0003800000 */
.L_x_2:
        /* <DEDUP_REMOVED lines=14> */
.L_x_11:


//--------------------- .text._ZN7cutlass13device_kernelIN5flash11enable_sm90INS1_16FlashAttnFwdSm90INS1_25CollectiveMainloopFwdSm90ILi2EN4cute5tupleIJNS5_1CILi1EEES8_S8_EEENS6_IJNS7_ILi128EEESA_SA_EEELi128ENS_10bfloat16_tEfNS_4arch4Sm90ELb0ELb1ELb1ELb0ELb1ELb0ELb0ELb1ELb1ELb1ELb1ELb0EEENS1_21CollectiveEpilogueFwdISB_S9_SC_SE_Li256ELb0ELb1ELb1ELb0EEENS1_19SingleTileSchedulerILb0ELb1ELb1ELi128EEEEEEEEEvNT_6ParamsE --------------------------
	.section	.text._ZN7cutlass13device_kernelIN5flash11enable_sm90INS1_16FlashAttnFwdSm90INS1_25CollectiveMainloopFwdSm90ILi2EN4cute5tupleIJNS5_1CILi1EEES8_S8_EEENS6_IJNS7_ILi128EEESA_SA_EEELi128ENS_10bfloat16_tEfNS_4arch4Sm90ELb0ELb1ELb1ELb0ELb1ELb0ELb0ELb1ELb1ELb1ELb1ELb0EEENS1_21CollectiveEpilogueFwdISB_S9_SC_SE_Li256ELb0ELb1ELb1ELb0EEENS1_19SingleTileSchedulerILb0ELb1ELb1ELi128EEEEEEEEEvNT_6ParamsE,"ax",@progbits
	.align	128
.text._ZN7cutlass13device_kernelIN5flash11enable_sm90INS1_16FlashAttnFwdSm90INS1_25CollectiveMainloopFwdSm90ILi2EN4cute5tupleIJNS5_1CILi1EEES8_S8_EEENS6_IJNS7_ILi128EEESA_SA_EEELi128ENS_10bfloat16_tEfNS_4arch4Sm90ELb0ELb1ELb1ELb0ELb1ELb0ELb0ELb1ELb1ELb1ELb1ELb0EEENS1_21CollectiveEpilogueFwdISB_S9_SC_SE_Li256ELb0ELb1ELb1ELb0EEENS1_19SingleTileSchedulerILb0ELb1ELb1ELi128EEEEEEEEEvNT_6ParamsE:
        .type           _ZN7cutlass13device_kernelIN5flash11enable_sm90INS1_16FlashAttnFwdSm90INS1_25CollectiveMainloopFwdSm90ILi2EN4cute5tupleIJNS5_1CILi1EEES8_S8_EEENS6_IJNS7_ILi128EEESA_SA_EEELi128ENS_10bfloat16_tEfNS_4arch4Sm90ELb0ELb1ELb1ELb0ELb1ELb0ELb0ELb1ELb1ELb1ELb1ELb0EEENS1_21CollectiveEpilogueFwdISB_S9_SC_SE_Li256ELb0ELb1ELb1ELb0EEENS1_19SingleTileSchedulerILb0ELb1ELb1ELi128EEEEEEEEEvNT_6ParamsE,@function
        .size           _ZN7cutlass13device_kernelIN5flash11enable_sm90INS1_16FlashAttnFwdSm90INS1_25CollectiveMainloopFwdSm90ILi2EN4cute5tupleIJNS5_1CILi1EEES8_S8_EEENS6_IJNS7_ILi128EEESA_SA_EEELi128ENS_10bfloat16_tEfNS_4arch4Sm90ELb0ELb1ELb1ELb0ELb1ELb0ELb0ELb1ELb1ELb1ELb1ELb0EEENS1_21CollectiveEpilogueFwdISB_S9_SC_SE_Li256ELb0ELb1ELb1ELb0EEENS1_19SingleTileSchedulerILb0ELb1ELb1ELi128EEEEEEEEEvNT_6ParamsE,(.L_x_12 - _ZN7cutlass13device_kernelIN5flash11enable_sm90INS1_16FlashAttnFwdSm90INS1_25CollectiveMainloopFwdSm90ILi2EN4cute5tupleIJNS5_1CILi1EEES8_S8_EEENS6_IJNS7_ILi128EEESA_SA_EEELi128ENS_10bfloat16_tEfNS_4arch4Sm90ELb0ELb1ELb1ELb0ELb1ELb0ELb0ELb1ELb1ELb1ELb1ELb0EEENS1_21CollectiveEpilogueFwdISB_S9_SC_SE_Li256ELb0ELb1ELb1ELb0EEENS1_19SingleTileSchedulerILb0ELb1ELb1ELi128EEEEEEEEEvNT_6ParamsE)
        .other          _ZN7cutlass13device_kernelIN5flash11enable_sm90INS1_16FlashAttnFwdSm90INS1_25CollectiveMainloopFwdSm90ILi2EN4cute5tupleIJNS5_1CILi1EEES8_S8_EEENS6_IJNS7_ILi128EEESA_SA_EEELi128ENS_10bfloat16_tEfNS_4arch4Sm90ELb0ELb1ELb1ELb0ELb1ELb0ELb0ELb1ELb1ELb1ELb1ELb0EEENS1_21CollectiveEpilogueFwdISB_S9_SC_SE_Li256ELb0ELb1ELb1ELb0EEENS1_19SingleTileSchedulerILb0ELb1ELb1ELi128EEEEEEEEEvNT_6ParamsE,@"STO_CUDA_ENTRY STV_DEFAULT"
_ZN7cutlass13device_kernelIN5flash11enable_sm90INS1_16FlashAttnFwdSm90INS1_25CollectiveMainloopFwdSm90ILi2EN4cute5tupleIJNS5_1CILi1EEES8_S8_EEENS6_IJNS7_ILi128EEESA_SA_EEELi128ENS_10bfloat16_tEfNS_4arch4Sm90ELb0ELb1ELb1ELb0ELb1ELb0ELb0ELb1ELb1ELb1ELb1ELb0EEENS1_21CollectiveEpilogueFwdISB_S9_SC_SE_Li256ELb0ELb1ELb1ELb0EEENS1_19SingleTileSchedulerILb0ELb1ELb1ELi128EEEEEEEEEvNT_6ParamsE:
[----:B------:R-:W-:Y:S01]  /*0000*/  LDC R1, c[0x0][0x37c] ;  /* 0x0000df00ff017b82 */ /* 0x000fe20000000800 */
[----:B------:R-:W-:Y:S05]  /*0010*/  EXIT ;  /* 0x000000000000794d */ /* 0x000fea0003800000 */
.L_x_3:
        /* <DEDUP_REMOVED lines=14> */
.L_x_12:


//--------------------- .text._ZN7cutlass13device_kernelIN5flash11enable_sm90INS1_16FlashAttnFwdSm90INS1_25CollectiveMainloopFwdSm90ILi2EN4cute5tupleIJNS5_1CILi1EEES8_S8_EEENS6_IJNS7_ILi128EEESA_SA_EEELi128ENS_10bfloat16_tEfNS_4arch4Sm90ELb0ELb1ELb1ELb1ELb1ELb0ELb0ELb1ELb1ELb1ELb1ELb0EEENS1_21CollectiveEpilogueFwdISB_S9_SC_SE_Li256ELb1ELb1ELb1ELb0EEENS1_36VarlenDynamicPersistentTileSchedulerILi128ELi128ELi256ELi128ELb1ELb1ELb1ELb1ELb0ELb1EEEEEEEEEvNT_6ParamsE --------------------------
	.section	.text._ZN7cutlass13device_kernelIN5flash11enable_sm90INS1_16FlashAttnFwdSm90INS1_25CollectiveMainloopFwdSm90ILi2EN4cute5tupleIJNS5_1CILi1EEES8_S8_EEENS6_IJNS7_ILi128EEESA_SA_EEELi128ENS_10bfloat16_tEfNS_4arch4Sm90ELb0ELb1ELb1ELb1ELb1ELb0ELb0ELb1ELb1ELb1ELb1ELb0EEENS1_21CollectiveEpilogueFwdISB_S9_SC_SE_Li256ELb1ELb1ELb1ELb0EEENS1_36VarlenDynamicPersistentTileSchedulerILi128ELi128ELi256ELi128ELb1ELb1ELb1ELb1ELb0ELb1EEEEEEEEEvNT_6ParamsE,"ax",@progbits
	.align	128
.text._ZN7cutlass13device_kernelIN5flash11enable_sm90INS1_16FlashAttnFwdSm90INS1_25CollectiveMainloopFwdSm90ILi2EN4cute5tupleIJNS5_1CILi1EEES8_S8_EEENS6_IJNS7_ILi128EEESA_SA_EEELi128ENS_10bfloat16_tEfNS_4arch4Sm90ELb0ELb1ELb1ELb1ELb1ELb0ELb0ELb1ELb1ELb1ELb1ELb0EEENS1_21CollectiveEpilogueFwdISB_S9_SC_SE_Li256ELb1ELb1ELb1ELb0EEENS1_36VarlenDynamicPersistentTileSchedulerILi128ELi128ELi256ELi128ELb1ELb1ELb1ELb1ELb0ELb1EEEEEEEEEvNT_6ParamsE:
        .type           _ZN7cutlass13device_kernelIN5flash11enable_sm90INS1_16FlashAttnFwdSm90INS1_25CollectiveMainloopFwdSm90ILi2EN4cute5tupleIJNS5_1CILi1EEES8_S8_EEENS6_IJNS7_ILi128EEESA_SA_EEELi128ENS_10bfloat16_tEfNS_4arch4Sm90ELb0ELb1ELb1ELb1ELb1ELb0ELb0ELb1ELb1ELb1ELb1ELb0EEENS1_21CollectiveEpilogueFwdISB_S9_SC_SE_Li256ELb1ELb1ELb1ELb0EEENS1_36VarlenDynamicPersistentTileSchedulerILi128ELi128ELi256ELi128ELb1ELb1ELb1ELb1ELb0ELb1EEEEEEEEEvNT_6ParamsE,@function
        .size           _ZN7cutlass13device_kernelIN5flash11enable_sm90INS1_16FlashAttnFwdSm90INS1_25CollectiveMainloopFwdSm90ILi2EN4cute5tupleIJNS5_1CILi1EEES8_S8_EEENS6_IJNS7_ILi128EEESA_SA_EEELi128ENS_10bfloat16_tEfNS_4arch4Sm90ELb0ELb1ELb1ELb1ELb1ELb0ELb0ELb1ELb1ELb1ELb1ELb0EEENS1_21CollectiveEpilogueFwdISB_S9_SC_SE_Li256ELb1ELb1ELb1ELb0EEENS1_36VarlenDynamicPersistentTileSchedulerILi128ELi128ELi256ELi128ELb1ELb1ELb1ELb1ELb0ELb1EEEEEEEEEvNT_6ParamsE,(.L_x_13 - _ZN7cutlass13device_kernelIN5flash11enable_sm90INS1_16FlashAttnFwdSm90INS1_25CollectiveMainloopFwdSm90ILi2EN4cute5tupleIJNS5_1CILi1EEES8_S8_EEENS6_IJNS7_ILi128EEESA_SA_EEELi128ENS_10bfloat16_tEfNS_4arch4Sm90ELb0ELb1ELb1ELb1ELb1ELb0ELb0ELb1ELb1ELb1ELb1ELb0EEENS1_21CollectiveEpilogueFwdISB_S9_SC_SE_Li256ELb1ELb1ELb1ELb0EEENS1_36VarlenDynamicPersistentTileSchedulerILi128ELi128ELi256ELi128ELb1ELb1ELb1ELb1ELb0ELb1EEEEEEEEEvNT_6ParamsE)
        .other          _ZN7cutlass13device_kernelIN5flash11enable_sm90INS1_16FlashAttnFwdSm90INS1_25CollectiveMainloopFwdSm90ILi2EN4cute5tupleIJNS5_1CILi1EEES8_S8_EEENS6_IJNS7_ILi128EEESA_SA_EEELi128ENS_10bfloat16_tEfNS_4arch4Sm90ELb0ELb1ELb1ELb1ELb1ELb0ELb0ELb1ELb1ELb1ELb1ELb0EEENS1_21CollectiveEpilogueFwdISB_S9_SC_SE_Li256ELb1ELb1ELb1ELb0EEENS1_36VarlenDynamicPersistentTileSchedulerILi128ELi128ELi256ELi128ELb1ELb1ELb1ELb1ELb0ELb1EEEEEEEEEvNT_6ParamsE,@"STO_CUDA_ENTRY STV_DEFAULT"
_ZN7cutlass13device_kernelIN5flash11enable_sm90INS1_16FlashAttnFwdSm90INS1_25CollectiveMainloopFwdSm90ILi2EN4cute5tupleIJNS5_1CILi1EEES8_S8_EEENS6_IJNS7_ILi128EEESA_SA_EEELi128ENS_10bfloat16_tEfNS_4arch4Sm90ELb0ELb1ELb1ELb1ELb1ELb0ELb0ELb1ELb1ELb1ELb1ELb0EEENS1_21CollectiveEpilogueFwdISB_S9_SC_SE_Li256ELb1ELb1ELb1ELb0EEENS1_36VarlenDynamicPersistentTileSchedulerILi128ELi128ELi256ELi128ELb1ELb1ELb1ELb1ELb0ELb1EEEEEEEEEvNT_6ParamsE:
[----:B------:R-:W-:Y:S01]  /*0000*/  LDC R1, c[0x0][0x37c] ;  /* 0x0000df00ff017b82 */ /* 0x000fe20000000800 */
[----:B------:R-:W-:Y:S05]  /*0010*/  EXIT ;  /* 0x000000000000794d */ /* 0x000fea0003800000 */
.L_x_4:
        /* <DEDUP_REMOVED lines=14> */
.L_x_13:


//--------------------- .text._ZN7cutlass13device_kernelIN5flash11enable_sm90INS1_16FlashAttnFwdSm90INS1_25CollectiveMainloopFwdSm90ILi2EN4cute5tupleIJNS5_1CILi1EEES8_S8_EEENS6_IJNS7_ILi128EEESA_SA_EEELi128ENS_10bfloat16_tEfNS_4arch4Sm90ELb0ELb1ELb1ELb1ELb1ELb1ELb0ELb1ELb1ELb1ELb1ELb0EEENS1_21CollectiveEpilogueFwdISB_S9_SC_SE_Li256ELb1ELb1ELb1ELb0EEENS1_36VarlenDynamicPersistentTileSchedulerILi128ELi128ELi256ELi128ELb1ELb1ELb1ELb1ELb0ELb1EEEEEEEEEvNT_6ParamsE --------------------------
	.section	.text._ZN7cutlass13device_kernelIN5flash11enable_sm90INS1_16FlashAttnFwdSm90INS1_25CollectiveMainloopFwdSm90ILi2EN4cute5tupleIJNS5_1CILi1EEES8_S8_EEENS6_IJNS7_ILi128EEESA_SA_EEELi128ENS_10bfloat16_tEfNS_4arch4Sm90ELb0ELb1ELb1ELb1ELb1ELb1ELb0ELb1ELb1ELb1ELb1ELb0EEENS1_21CollectiveEpilogueFwdISB_S9_SC_SE_Li256ELb1ELb1ELb1ELb0EEENS1_36VarlenDynamicPersistentTileSchedulerILi128ELi128ELi256ELi128ELb1ELb1ELb1ELb1ELb0ELb1EEEEEEEEEvNT_6ParamsE,"ax",@progbits
	.align	128
.text._ZN7cutlass13device_kernelIN5flash11enable_sm90INS1_16FlashAttnFwdSm90INS1_25CollectiveMainloopFwdSm90ILi2EN4cute5tupleIJNS5_1CILi1EEES8_S8_EEENS6_IJNS7_ILi128EEESA_SA_EEELi128ENS_10bfloat16_tEfNS_4arch4Sm90ELb0ELb1ELb1ELb1ELb1ELb1ELb0ELb1ELb1ELb1ELb1ELb0EEENS1_21CollectiveEpilogueFwdISB_S9_SC_SE_Li256ELb1ELb1ELb1ELb0EEENS1_36VarlenDynamicPersistentTileSchedulerILi128ELi128ELi256ELi128ELb1ELb1ELb1ELb1ELb0ELb1EEEEEEEEEvNT_6ParamsE:
        .type           _ZN7cutlass13device_kernelIN5flash11enable_sm90INS1_16FlashAttnFwdSm90INS1_25CollectiveMainloopFwdSm90ILi2EN4cute5tupleIJNS5_1CILi1EEES8_S8_EEENS6_IJNS7_ILi128EEESA_SA_EEELi128ENS_10bfloat16_tEfNS_4arch4Sm90ELb0ELb1ELb1ELb1ELb1ELb1ELb0ELb1ELb1ELb1ELb1ELb0EEENS1_21CollectiveEpilogueFwdISB_S9_SC_SE_Li256ELb1ELb1ELb1ELb0EEENS1_36VarlenDynamicPersistentTileSchedulerILi128ELi128ELi256ELi128ELb1ELb1ELb1ELb1ELb0ELb1EEEEEEEEEvNT_6ParamsE,@function
        .size           _ZN7cutlass13device_kernelIN5flash11enable_sm90INS1_16FlashAttnFwdSm90INS1_25CollectiveMainloopFwdSm90ILi2EN4cute5tupleIJNS5_1CILi1EEES8_S8_EEENS6_IJNS7_ILi128EEESA_SA_EEELi128ENS_10bfloat16_tEfNS_4arch4Sm90ELb0ELb1ELb1ELb1ELb1ELb1ELb0ELb1ELb1ELb1ELb1ELb0EEENS1_21CollectiveEpilogueFwdISB_S9_SC_SE_Li256ELb1ELb1ELb1ELb0EEENS1_36VarlenDynamicPersistentTileSchedulerILi128ELi128ELi256ELi128ELb1ELb1ELb1ELb1ELb0ELb1EEEEEEEEEvNT_6ParamsE,(.L_x_14 - _ZN7cutlass13device_kernelIN5flash11enable_sm90INS1_16FlashAttnFwdSm90INS1_25CollectiveMainloopFwdSm90ILi2EN4cute5tupleIJNS5_1CILi1EEES8_S8_EEENS6_IJNS7_ILi128EEESA_SA_EEELi128ENS_10bfloat16_tEfNS_4arch4Sm90ELb0ELb1ELb1ELb1ELb1ELb1ELb0ELb1ELb1ELb1ELb1ELb0EEENS1_21CollectiveEpilogueFwdISB_S9_SC_SE_Li256ELb1ELb1ELb1ELb0EEENS1_36VarlenDynamicPersistentTileSchedulerILi128ELi128ELi256ELi128ELb1ELb1ELb1ELb1ELb0ELb1EEEEEEEEEvNT_6ParamsE)
        .other          _ZN7cutlass13device_kernelIN5flash11enable_sm90INS1_16FlashAttnFwdSm90INS1_25CollectiveMainloopFwdSm90ILi2EN4cute5tupleIJNS5_1CILi1EEES8_S8_EEENS6_IJNS7_ILi128EEESA_SA_EEELi128ENS_10bfloat16_tEfNS_4arch4Sm90ELb0ELb1ELb1ELb1ELb1ELb1ELb0ELb1ELb1ELb1ELb1ELb0EEENS1_21CollectiveEpilogueFwdISB_S9_SC_SE_Li256ELb1ELb1ELb1ELb0EEENS1_36VarlenDynamicPersistentTileSchedulerILi128ELi128ELi256ELi128ELb1ELb1ELb1ELb1ELb0ELb1EEEEEEEEEvNT_6ParamsE,@"STO_CUDA_ENTRY STV_DEFAULT"
_ZN7cutlass13device_kernelIN5flash11enable_sm90INS1_16FlashAttnFwdSm90INS1_25CollectiveMainloopFwdSm90ILi2EN4cute5tupleIJNS5_1CILi1EEES8_S8_EEENS6_IJNS7_ILi128EEESA_SA_EEELi128ENS_10bfloat16_tEfNS_4arch4Sm90ELb0ELb1ELb1ELb1ELb1ELb1ELb0ELb1ELb1ELb1ELb1ELb0EEENS1_21CollectiveEpilogueFwdISB_S9_SC_SE_Li256ELb1ELb1ELb1ELb0EEENS1_36VarlenDynamicPersistentTileSchedulerILi128ELi128ELi256ELi128ELb1ELb1ELb1ELb1ELb0ELb1EEEEEEEEEvNT_6ParamsE:
[----:B------:R-:W-:Y:S01]  /*0000*/  LDC R1, c[0x0][0x37c] ;  /* 0x0000df00ff017b82 */ /* 0x000fe20000000800 */
[----:B------:R-:W-:Y:S05]  /*0010*/  EXIT ;  /* 0x000000000000794d */ /* 0x000fea0003800000 */
.L_x_5:
        /* <DEDUP_REMOVED lines=14> */
.L_x_14:


//--------------------- .text._ZN7cutlass13device_kernelIN5flash11enable_sm90INS1_16FlashAttnFwdSm90INS1_25CollectiveMainloopFwdSm90ILi2EN4cute5tupleIJNS5_1CILi1EEES8_S8_EEENS6_IJNS7_ILi128EEESA_SA_EEELi128ENS_10bfloat16_tEfNS_4arch4Sm90ELb1ELb0ELb1ELb0ELb1ELb0ELb0ELb1ELb1ELb1ELb1ELb0EEENS1_21CollectiveEpilogueFwdISB_S9_SC_SE_Li256ELb0ELb1ELb1ELb0EEENS1_19SingleTileSchedulerILb0ELb1ELb1ELi128EEEEEEEEEvNT_6ParamsE --------------------------
	.section	.text._ZN7cutlass13device_kernelIN5flash11enable_sm90INS1_16FlashAttnFwdSm90INS1_25CollectiveMainloopFwdSm90ILi2EN4cute5tupleIJNS5_1CILi1EEES8_S8_EEENS6_IJNS7_ILi128EEESA_SA_EEELi128ENS_10bfloat16_tEfNS_4arch4Sm90ELb1ELb0ELb1ELb0ELb1ELb0ELb0ELb1ELb1ELb1ELb1ELb0EEENS1_21CollectiveEpilogueFwdISB_S9_SC_SE_Li256ELb0ELb1ELb1ELb0EEENS1_19SingleTileSchedulerILb0ELb1ELb1ELi128EEEEEEEEEvNT_6ParamsE,"ax",@progbits
	.align	128
.text._ZN7cutlass13device_kernelIN5flash11enable_sm90INS1_16FlashAttnFwdSm90INS1_25CollectiveMainloopFwdSm90ILi2EN4cute5tupleIJNS5_1CILi1EEES8_S8_EEENS6_IJNS7_ILi128EEESA_SA_EEELi128ENS_10bfloat16_tEfNS_4arch4Sm90ELb1ELb0ELb1ELb0ELb1ELb0ELb0ELb1ELb1ELb1ELb1ELb0EEENS1_21CollectiveEpilogueFwdISB_S9_SC_SE_Li256ELb0ELb1ELb1ELb0EEENS1_19SingleTileSchedulerILb0ELb1ELb1ELi128EEEEEEEEEvNT_6ParamsE:
        .type           _ZN7cutlass13device_kernelIN5flash11enable_sm90INS1_16FlashAttnFwdSm90INS1_25CollectiveMainloopFwdSm90ILi2EN4cute5tupleIJNS5_1CILi1EEES8_S8_EEENS6_IJNS7_ILi128EEESA_SA_EEELi128ENS_10bfloat16_tEfNS_4arch4Sm90ELb1ELb0ELb1ELb0ELb1ELb0ELb0ELb1ELb1ELb1ELb1ELb0EEENS1_21CollectiveEpilogueFwdISB_S9_SC_SE_Li256ELb0ELb1ELb1ELb0EEENS1_19SingleTileSchedulerILb0ELb1ELb1ELi128EEEEEEEEEvNT_6ParamsE,@function
        .size           _ZN7cutlass13device_kernelIN5flash11enable_sm90INS1_16FlashAttnFwdSm90INS1_25CollectiveMainloopFwdSm90ILi2EN4cute5tupleIJNS5_1CILi1EEES8_S8_EEENS6_IJNS7_ILi128EEESA_SA_EEELi128ENS_10bfloat16_tEfNS_4arch4Sm90ELb1ELb0ELb1ELb0ELb1ELb0ELb0ELb1ELb1ELb1ELb1ELb0EEENS1_21CollectiveEpilogueFwdISB_S9_SC_SE_Li256ELb0ELb1ELb1ELb0EEENS1_19SingleTileSchedulerILb0ELb1ELb1ELi128EEEEEEEEEvNT_6ParamsE,(.L_x_15 - _ZN7cutlass13device_kernelIN5flash11enable_sm90INS1_16FlashAttnFwdSm90INS1_25CollectiveMainloopFwdSm90ILi2EN4cute5tupleIJNS5_1CILi1EEES8_S8_EEENS6_IJNS7_ILi128EEESA_SA_EEELi128ENS_10bfloat16_tEfNS_4arch4Sm90ELb1ELb0ELb1ELb0ELb1ELb0ELb0ELb1ELb1ELb1ELb1ELb0EEENS1_21CollectiveEpilogueFwdISB_S9_SC_SE_Li256ELb0ELb1ELb1ELb0EEENS1_19SingleTileSchedulerILb0ELb1ELb1ELi128EEEEEEEEEvNT_6ParamsE)
        .other          _ZN7cutlass13device_kernelIN5flash11enable_sm90INS1_16FlashAttnFwdSm90INS1_25CollectiveMainloopFwdSm90ILi2EN4cute5tupleIJNS5_1CILi1EEES8_S8_EEENS6_IJNS7_ILi128EEESA_SA_EEELi128ENS_10bfloat16_tEfNS_4arch4Sm90ELb1ELb0ELb1ELb0ELb1ELb0ELb0ELb1ELb1ELb1ELb1ELb0EEENS1_21CollectiveEpilogueFwdISB_S9_SC_SE_Li256ELb0ELb1ELb1ELb0EEENS1_19SingleTileSchedulerILb0ELb1ELb1ELi128EEEEEEEEEvNT_6ParamsE,@"STO_CUDA_ENTRY STV_DEFAULT"
_ZN7cutlass13device_kernelIN5flash11enable_sm90INS1_16FlashAttnFwdSm90INS1_25CollectiveMainloopFwdSm90ILi2EN4cute5tupleIJNS5_1CILi1EEES8_S8_EEENS6_IJNS7_ILi128EEESA_SA_EEELi128ENS_10bfloat16_tEfNS_4arch4Sm90ELb1ELb0ELb1ELb0ELb1ELb0ELb0ELb1ELb1ELb1ELb1ELb0EEENS1_21CollectiveEpilogueFwdISB_S9_SC_SE_Li256ELb0ELb1ELb1ELb0EEENS1_19SingleTileSchedulerILb0ELb1ELb1ELi128EEEEEEEEEvNT_6ParamsE:
[----:B------:R-:W-:Y:S01]  /*0000*/  LDC R1, c[0x0][0x37c] ;  /* 0x0000df00ff017b82 */ /* 0x000fe20000000800 */
[----:B------:R-:W-:Y:S05]  /*0010*/  EXIT ;  /* 0x000000000000794d */ /* 0x000fea0003800000 */
.L_x_6:
        /* <DEDUP_REMOVED lines=14> */
.L_x_15:


//--------------------- .text._ZN7cutlass13device_kernelIN5flash11enable_sm90INS1_16FlashAttnFwdSm90INS1_25CollectiveMainloopFwdSm90ILi2EN4cute5tupleIJNS5_1CILi1EEES8_S8_EEENS6_IJNS7_ILi128EEESA_SA_EEELi128ENS_10bfloat16_tEfNS_4arch4Sm90ELb1ELb0ELb1ELb1ELb1ELb0ELb0ELb1ELb1ELb1ELb1ELb0EEENS1_21CollectiveEpilogueFwdISB_S9_SC_SE_Li256ELb1ELb1ELb1ELb0EEENS1_36VarlenDynamicPersistentTileSchedulerILi128ELi128ELi256ELi128ELb1ELb1ELb1ELb1ELb1ELb1EEEEEEEEEvNT_6ParamsE --------------------------
	.section	.text._ZN7cutlass13device_kernelIN5flash11enable_sm90INS1_16FlashAttnFwdSm90INS1_25CollectiveMainloopFwdSm90ILi2EN4cute5tupleIJNS5_1CILi1EEES8_S8_EEENS6_IJNS7_ILi128EEESA_SA_EEELi128ENS_10bfloat16_tEfNS_4arch4Sm90ELb1ELb0ELb1ELb1ELb1ELb0ELb0ELb1ELb1ELb1ELb1ELb0EEENS1_21CollectiveEpilogueFwdISB_S9_SC_SE_Li256ELb1ELb1ELb1ELb0EEENS1_36VarlenDynamicPersistentTileSchedulerILi128ELi128ELi256ELi128ELb1ELb1ELb1ELb1ELb1ELb1EEEEEEEEEvNT_6ParamsE,"ax",@progbits
	.align	128
.text._ZN7cutlass13device_kernelIN5flash11enable_sm90INS1_16FlashAttnFwdSm90INS1_25CollectiveMainloopFwdSm90ILi2EN4cute5tupleIJNS5_1CILi1EEES8_S8_EEENS6_IJNS7_ILi128EEESA_SA_EEELi128ENS_10bfloat16_tEfNS_4arch4Sm90ELb1ELb0ELb1ELb1ELb1ELb0ELb0ELb1ELb1ELb1ELb1ELb0EEENS1_21CollectiveEpilogueFwdISB_S9_SC_SE_Li256ELb1ELb1ELb1ELb0EEENS1_36VarlenDynamicPersistentTileSchedulerILi128ELi128ELi256ELi128ELb1ELb1ELb1ELb1ELb1ELb1EEEEEEEEEvNT_6ParamsE:
        .type           _ZN7cutlass13device_kernelIN5flash11enable_sm90INS1_16FlashAttnFwdSm90INS1_25CollectiveMainloopFwdSm90ILi2EN4cute5tupleIJNS5_1CILi1EEES8_S8_EEENS6_IJNS7_ILi128EEESA_SA_EEELi128ENS_10bfloat16_tEfNS_4arch4Sm90ELb1ELb0ELb1ELb1ELb1ELb0ELb0ELb1ELb1ELb1ELb1ELb0EEENS1_21CollectiveEpilogueFwdISB_S9_SC_SE_Li256ELb1ELb1ELb1ELb0EEENS1_36VarlenDynamicPersistentTileSchedulerILi128ELi128ELi256ELi128ELb1ELb1ELb1ELb1ELb1ELb1EEEEEEEEEvNT_6ParamsE,@function
        .size           _ZN7cutlass13device_kernelIN5flash11enable_sm90INS1_16FlashAttnFwdSm90INS1_25CollectiveMainloopFwdSm90ILi2EN4cute5tupleIJNS5_1CILi1EEES8_S8_EEENS6_IJNS7_ILi128EEESA_SA_EEELi128ENS_10bfloat16_tEfNS_4arch4Sm90ELb1ELb0ELb1ELb1ELb1ELb0ELb0ELb1ELb1ELb1ELb1ELb0EEENS1_21CollectiveEpilogueFwdISB_S9_SC_SE_Li256ELb1ELb1ELb1ELb0EEENS1_36VarlenDynamicPersistentTileSchedulerILi128ELi128ELi256ELi128ELb1ELb1ELb1ELb1ELb1ELb1EEEEEEEEEvNT_6ParamsE,(.L_x_16 - _ZN7cutlass13device_kernelIN5flash11enable_sm90INS1_16FlashAttnFwdSm90INS1_25CollectiveMainloopFwdSm90ILi2EN4cute5tupleIJNS5_1CILi1EEES8_S8_EEENS6_IJNS7_ILi128EEESA_SA_EEELi128ENS_10bfloat16_tEfNS_4arch4Sm90ELb1ELb0ELb1ELb1ELb1ELb0ELb0ELb1ELb1ELb1ELb1ELb0EEENS1_21CollectiveEpilogueFwdISB_S9_SC_SE_Li256ELb1ELb1ELb1ELb0EEENS1_36VarlenDynamicPersistentTileSchedulerILi128ELi128ELi256ELi128ELb1ELb1ELb1ELb1ELb1ELb1EEEEEEEEEvNT_6ParamsE)
        .other          _ZN7cutlass13device_kernelIN5flash11enable_sm90INS1_16FlashAttnFwdSm90INS1_25CollectiveMainloopFwdSm90ILi2EN4cute5tupleIJNS5_1CILi1EEES8_S8_EEENS6_IJNS7_ILi128EEESA_SA_EEELi128ENS_10bfloat16_tEfNS_4arch4Sm90ELb1ELb0ELb1ELb1ELb1ELb0ELb0ELb1ELb1ELb1ELb1ELb0EEENS1_21CollectiveEpilogueFwdISB_S9_SC_SE_Li256ELb1ELb1ELb1ELb0EEENS1_36VarlenDynamicPersistentTileSchedulerILi128ELi128ELi256ELi128ELb1ELb1ELb1ELb1ELb1ELb1EEEEEEEEEvNT_6ParamsE,@"STO_CUDA_ENTRY STV_DEFAULT"
_ZN7cutlass13device_kernelIN5flash11enable_sm90INS1_16FlashAttnFwdSm90INS1_25CollectiveMainloopFwdSm90ILi2EN4cute5tupleIJNS5_1CILi1EEES8_S8_EEENS6_IJNS7_ILi128EEESA_SA_EEELi128ENS_10bfloat16_tEfNS_4arch4Sm90ELb1ELb0ELb1ELb1ELb1ELb0ELb0ELb1ELb1ELb1ELb1ELb0EEENS1_21CollectiveEpilogueFwdISB_S9_SC_SE_Li256ELb1ELb1ELb1ELb0EEENS1_36VarlenDynamicPersistentTileSchedulerILi128ELi128ELi256ELi128ELb1ELb1ELb1ELb1ELb1ELb1EEEEEEEEEvNT_6ParamsE:
[----:B------:R-:W-:Y:S01]  /*0000*/  LDC R1, c[0x0][0x37c] ;  /* 0x0000df00ff017b82 */ /* 0x000fe20000000800 */
[----:B------:R-:W-:Y:S05]  /*0010*/  EXIT ;  /* 0x000000000000794d */ /* 0x000fea0003800000 */
.L_x_7:
        /* <DEDUP_REMOVED lines=14> */
.L_x_16:


//--------------------- .text._ZN7cutlass13device_kernelIN5flash11enable_sm90INS1_16FlashAttnFwdSm90INS1_25CollectiveMainloopFwdSm90ILi2EN4cute5tupleIJNS5_1CILi1EEES8_S8_EEENS6_IJNS7_ILi128EEESA_SA_EEELi128ENS_10bfloat16_tEfNS_4arch4Sm90ELb1ELb0ELb1ELb1ELb1ELb1ELb0ELb1ELb1ELb1ELb1ELb0EEENS1_21CollectiveEpilogueFwdISB_S9_SC_SE_Li256ELb1ELb1ELb1ELb0EEENS1_36VarlenDynamicPersistentTileSchedulerILi128ELi128ELi256ELi128ELb1ELb1ELb1ELb1ELb1ELb1EEEEEEEEEvNT_6ParamsE --------------------------
	.section	.text._ZN7cutlass13device_kernelIN5flash11enable_sm90INS1_16FlashAttnFwdSm90INS1_25CollectiveMainloopFwdSm90ILi2EN4cute5tupleIJNS5_1CILi1EEES8_S8_EEENS6_IJNS7_ILi128EEESA_SA_EEELi128ENS_10bfloat16_tEfNS_4arch4Sm90ELb1ELb0ELb1ELb1ELb1ELb1ELb0ELb1ELb1ELb1ELb1ELb0EEENS1_21CollectiveEpilogueFwdISB_S9_SC_SE_Li256ELb1ELb1ELb1ELb0EEENS1_36VarlenDynamicPersistentTileSchedulerILi128ELi128ELi256ELi128ELb1ELb1ELb1ELb1ELb1ELb1EEEEEEEEEvNT_6ParamsE,"ax",@progbits
	.align	128
.text._ZN7cutlass13device_kernelIN5flash11enable_sm90INS1_16FlashAttnFwdSm90INS1_25CollectiveMainloopFwdSm90ILi2EN4cute5tupleIJNS5_1CILi1EEES8_S8_EEENS6_IJNS7_ILi128EEESA_SA_EEELi128ENS_10bfloat16_tEfNS_4arch4Sm90ELb1ELb0ELb1ELb1ELb1ELb1ELb0ELb1ELb1ELb1ELb1ELb0EEENS1_21CollectiveEpilogueFwdISB_S9_SC_SE_Li256ELb1ELb1ELb1ELb0EEENS1_36VarlenDynamicPersistentTileSchedulerILi128ELi128ELi256ELi128ELb1ELb1ELb1ELb1ELb1ELb1EEEEEEEEEvNT_6ParamsE:
        .type           _ZN7cutlass13device_kernelIN5flash11enable_sm90INS1_16FlashAttnFwdSm90INS1_25CollectiveMainloopFwdSm90ILi2EN4cute5tupleIJNS5_1CILi1EEES8_S8_EEENS6_IJNS7_ILi128EEESA_SA_EEELi128ENS_10bfloat16_tEfNS_4arch4Sm90ELb1ELb0ELb1ELb1ELb1ELb1ELb0ELb1ELb1ELb1ELb1ELb0EEENS1_21CollectiveEpilogueFwdISB_S9_SC_SE_Li256ELb1ELb1ELb1ELb0EEENS1_36VarlenDynamicPersistentTileSchedulerILi128ELi128ELi256ELi128ELb1ELb1ELb1ELb1ELb1ELb1EEEEEEEEEvNT_6ParamsE,@function
        .size           _ZN7cutlass13device_kernelIN5flash11enable_sm90INS1_16FlashAttnFwdSm90INS1_25CollectiveMainloopFwdSm90ILi2EN4cute5tupleIJNS5_1CILi1EEES8_S8_EEENS6_IJNS7_ILi128EEESA_SA_EEELi128ENS_10bfloat16_tEfNS_4arch4Sm90ELb1ELb0ELb1ELb1ELb1ELb1ELb0ELb1ELb1ELb1ELb1ELb0EEENS1_21CollectiveEpilogueFwdISB_S9_SC_SE_Li256ELb1ELb1ELb1ELb0EEENS1_36VarlenDynamicPersistentTileSchedulerILi128ELi128ELi256ELi128ELb1ELb1ELb1ELb1ELb1ELb1EEEEEEEEEvNT_6ParamsE,(.L_x_17 - _ZN7cutlass13device_kernelIN5flash11enable_sm90INS1_16FlashAttnFwdSm90INS1_25CollectiveMainloopFwdSm90ILi2EN4cute5tupleIJNS5_1CILi1EEES8_S8_EEENS6_IJNS7_ILi128EEESA_SA_EEELi128ENS_10bfloat16_tEfNS_4arch4Sm90ELb1ELb0ELb1ELb1ELb1ELb1ELb0ELb1ELb1ELb1ELb1ELb0EEENS1_21CollectiveEpilogueFwdISB_S9_SC_SE_Li256ELb1ELb1ELb1ELb0EEENS1_36VarlenDynamicPersistentTileSchedulerILi128ELi128ELi256ELi128ELb1ELb1ELb1ELb1ELb1ELb1EEEEEEEEEvNT_6ParamsE)
        .other          _ZN7cutlass13device_kernelIN5flash11enable_sm90INS1_16FlashAttnFwdSm90INS1_25CollectiveMainloopFwdSm90ILi2EN4cute5tupleIJNS5_1CILi1EEES8_S8_EEENS6_IJNS7_ILi128EEESA_SA_EEELi128ENS_10bfloat16_tEfNS_4arch4Sm90ELb1ELb0ELb1ELb1ELb1ELb1ELb0ELb1ELb1ELb1ELb1ELb0EEENS1_21CollectiveEpilogueFwdISB_S9_SC_SE_Li256ELb1ELb1ELb1ELb0EEENS1_36VarlenDynamicPersistentTileSchedulerILi128ELi128ELi256ELi128ELb1ELb1ELb1ELb1ELb1ELb1EEEEEEEEEvNT_6ParamsE,@"STO_CUDA_ENTRY STV_DEFAULT"
_ZN7cutlass13device_kernelIN5flash11enable_sm90INS1_16FlashAttnFwdSm90INS1_25CollectiveMainloopFwdSm90ILi2EN4cute5tupleIJNS5_1CILi1EEES8_S8_EEENS6_IJNS7_ILi128EEESA_SA_EEELi128ENS_10bfloat16_tEfNS_4arch4Sm90ELb1ELb0ELb1ELb1ELb1ELb1ELb0ELb1ELb1ELb1ELb1ELb0EEENS1_21CollectiveEpilogueFwdISB_S9_SC_SE_Li256ELb1ELb1ELb1ELb0EEENS1_36VarlenDynamicPersistentTileSchedulerILi128ELi128ELi256ELi128ELb1ELb1ELb1ELb1ELb1ELb1EEEEEEEEEvNT_6ParamsE:
[----:B------:R-:W-:Y:S01]  /*0000*/  LDC R1, c[0x0][0x37c] ;  /* 0x0000df00ff017b82 */ /* 0x000fe20000000800 */
[----:B------:R-:W-:Y:S05]  /*0010*/  EXIT ;  /* 0x000000000000794d */ /* 0x000fea0003800000 */
.L_x_8:
        /* <DEDUP_REMOVED lines=14> */
.L_x_17:


//--------------------- .nv.shared.reserved.0     --------------------------
	.section	.nv.shared.reserved.0,"aw",@nobits
	.weak		__nv_reservedSMEM_offset_0_alias
	.size		__nv_reservedSMEM_offset_0_alias, 0, 64
	.other		__nv_reservedSMEM_offset_0_alias,@"STO_CUDA_RESERVED_SHARED STV_DEFAULT"
__nv_reservedSMEM_offset_0_alias:
	.zero		0
	.zero		64


//--------------------- .nv.global                --------------------------
	.section	.nv.global,"aw",@nobits
.nv.global:
	.type		_ZN86_INTERNAL_50bebadd_50_flash_fwd_hdim128_bf16_paged_split_softcap_sm90_cu_744032ad_28464cute1_E,@object
	.size		_ZN86_INTERNAL_50bebadd_50_flash_fwd_hdim128_bf16_paged_split_softcap_sm90_cu_744032ad_28464cute1_E,(_ZN86_INTERNAL_50bebadd_50_flash_fwd_hdim128_bf16_paged_split_softcap_sm90_cu_744032ad_28464cuda3std3__45__cpo6cbeginE - _ZN86_INTERNAL_50bebadd_50_flash_fwd_hdim128_bf16_paged_split_softcap_sm90_cu_744032ad_28464cute1_E)
_ZN86_INTERNAL_50bebadd_50_flash_fwd_hdim128_bf16_paged_split_softcap_sm90_cu_744032ad_28464cute1_E:
	.zero		1
	.type		_ZN86_INTERNAL_50bebadd_50_flash_fwd_hdim128_bf16_paged_split_softcap_sm90_cu_744032ad_28464cuda3std3__45__cpo6cbeginE,@object
	.size		_ZN86_INTERNAL_50bebadd_50_flash_fwd_hdim128_bf16_paged_split_softcap_sm90_cu_744032ad_28464cuda3std3__45__cpo6cbeginE,(_ZN86_INTERNAL_50bebadd_50_flash_fwd_hdim128_bf16_paged_split_softcap_sm90_cu_744032ad_28464cuda3std3__48in_placeE - _ZN86_INTERNAL_50bebadd_50_flash_fwd_hdim128_bf16_paged_split_softcap_sm90_cu_744032ad_28464cuda3std3__45__cpo6cbeginE)
_ZN86_INTERNAL_50bebadd_50_flash_fwd_hdim128_bf16_paged_split_softcap_sm90_cu_744032ad_28464cuda3std3__45__cpo6cbeginE:
	.zero		1
	.type		_ZN86_INTERNAL_50bebadd_50_flash_fwd_hdim128_bf16_paged_split_softcap_sm90_cu_744032ad_28464cuda3std3__48in_placeE,@object
	.size		_ZN86_INTERNAL_50bebadd_50_flash_fwd_hdim128_bf16_paged_split_softcap_sm90_cu_744032ad_28464cuda3std3__48in_placeE,(_ZN86_INTERNAL_50bebadd_50_flash_fwd_hdim128_bf16_paged_split_softcap_sm90_cu_744032ad_28464cuda3std6ranges3__45__cpo9iter_moveE - _ZN86_INTERNAL_50bebadd_50_flash_fwd_hdim128_bf16_paged_split_softcap_sm90_cu_744032ad_28464cuda3std3__48in_placeE)
_ZN86_INTERNAL_50bebadd_50_flash_fwd_hdim128_bf16_paged_split_softcap_sm90_cu_744032ad_28464cuda3std3__48in_placeE:
	.zero		1
	.type		_ZN86_INTERNAL_50bebadd_50_flash_fwd_hdim128_bf16_paged_split_softcap_sm90_cu_744032ad_28464cuda3std6ranges3__45__cpo9iter_moveE,@object
	.size		_ZN86_INTERNAL_50bebadd_50_flash_fwd_hdim128_bf16_paged_split_softcap_sm90_cu_744032ad_28464cuda3std6ranges3__45__cpo9iter_moveE,(_ZN86_INTERNAL_50bebadd_50_flash_fwd_hdim128_bf16_paged_split_softcap_sm90_cu_744032ad_28464cuda3std3__45__cpo5beginE - _ZN86_INTERNAL_50bebadd_50_flash_fwd_hdim128_bf16_paged_split_softcap_sm90_cu_744032ad_28464cuda3std6ranges3__45__cpo9iter_moveE)
_ZN86_INTERNAL_50bebadd_50_flash_fwd_hdim128_bf16_paged_split_softcap_sm90_cu_744032ad_28464cuda3std6ranges3__45__cpo9iter_moveE:
	.zero		1
	.type		_ZN86_INTERNAL_50bebadd_50_flash_fwd_hdim128_bf16_paged_split_softcap_sm90_cu_744032ad_28464cuda3std3__45__cpo5beginE,@object
	.size		_ZN86_INTERNAL_50bebadd_50_flash_fwd_hdim128_bf16_paged_split_softcap_sm90_cu_744032ad_28464cuda3std3__45__cpo5beginE,(_ZN86_INTERNAL_50bebadd_50_flash_fwd_hdim128_bf16_paged_split_softcap_sm90_cu_744032ad_28464cuda3std3__488_GLOBAL__N__50bebadd_50_flash_fwd_hdim128_bf16_paged_split_softcap_sm90_cu_744032ad_28466ignoreE - _ZN86_INTERNAL_50bebadd_50_flash_fwd_hdim128_bf16_paged_split_softcap_sm90_cu_744032ad_28464cuda3std3__45__cpo5beginE)
_ZN86_INTERNAL_50bebadd_50_flash_fwd_hdim128_bf16_paged_split_softcap_sm90_cu_744032ad_28464cuda3std3__45__cpo5beginE:
	.zero		1
	.type		_ZN86_INTERNAL_50bebadd_50_flash_fwd_hdim128_bf16_paged_split_softcap_sm90_cu_744032ad_28464cuda3std3__488_GLOBAL__N__50bebadd_50_flash_fwd_hdim128_bf16_paged_split_softcap_sm90_cu_744032ad_28466ignoreE,@object
	.size		_ZN86_INTERNAL_50bebadd_50_flash_fwd_hdim128_bf16_paged_split_softcap_sm90_cu_744032ad_28464cuda3std3__488_GLOBAL__N__50bebadd_50_flash_fwd_hdim128_bf16_paged_split_softcap_sm90_cu_744032ad_28466ignoreE,(_ZN86_INTERNAL_50bebadd_50_flash_fwd_hdim128_bf16_paged_split_softcap_sm90_cu_744032ad_28464cute7productE - _ZN86_INTERNAL_50bebadd_50_flash_fwd_hdim128_bf16_paged_split_softcap_sm90_cu_744032ad_28464cuda3std3__488_GLOBAL__N__50bebadd_50_flash_fwd_hdim128_bf16_paged_split_softcap_sm90_cu_744032ad_28466ignoreE)
_ZN86_INTERNAL_50bebadd_50_flash_fwd_hdim128_bf16_paged_split_softcap_sm90_cu_744032ad_28464cuda3std3__488_GLOBAL__N__50bebadd_50_flash_fwd_hdim128_bf16_paged_split_softcap_sm90_cu_744032ad_28466ignoreE:
	.zero		1
	.type		_ZN86_INTERNAL_50bebadd_50_flash_fwd_hdim128_bf16_paged_split_softcap_sm90_cu_744032ad_28464cute7productE,@object
	.size		_ZN86_INTERNAL_50bebadd_50_flash_fwd_hdim128_bf16_paged_split_softcap_sm90_cu_744032ad_28464cute7productE,(_ZN86_INTERNAL_50bebadd_50_flash_fwd_hdim128_bf16_paged_split_softcap_sm90_cu_744032ad_28464cuda3std3__45__cpo3endE - _ZN86_INTERNAL_50bebadd_50_flash_fwd_hdim128_bf16_paged_split_softcap_sm90_cu_744032ad_28464cute7productE)
_ZN86_INTERNAL_50bebadd_50_flash_fwd_hdim128_bf16_paged_split_softcap_sm90_cu_744032ad_28464cute7productE:
	.zero		1
	.type		_ZN86_INTERNAL_50bebadd_50_flash_fwd_hdim128_bf16_paged_split_softcap_sm90_cu_744032ad_28464cuda3std3__45__cpo3endE,@object
	.size		_ZN86_INTERNAL_50bebadd_50_flash_fwd_hdim128_bf16_paged_split_softcap_sm90_cu_744032ad_28464cuda3std3__45__cpo3endE,(_ZN86_INTERNAL_50bebadd_50_flash_fwd_hdim128_bf16_paged_split_softcap_sm90_cu_744032ad_28464cuda3std3__419piecewise_constructE - _ZN86_INTERNAL_50bebadd_50_flash_fwd_hdim128_bf16_paged_split_softcap_sm90_cu_744032ad_28464cuda3std3__45__cpo3endE)
_ZN86_INTERNAL_50bebadd_50_flash_fwd_hdim128_bf16_paged_split_softcap_sm90_cu_744032ad_28464cuda3std3__45__cpo3endE:
	.zero		1
	.type		_ZN86_INTERNAL_50bebadd_50_flash_fwd_hdim128_bf16_paged_split_softcap_sm90_cu_744032ad_28464cuda3std3__419piecewise_constructE,@object
	.size		_ZN86_INTERNAL_50bebadd_50_flash_fwd_hdim128_bf16_paged_split_softcap_sm90_cu_744032ad_28464cuda3std3__419piecewise_constructE,(_ZN86_INTERNAL_50bebadd_50_flash_fwd_hdim128_bf16_paged_split_softcap_sm90_cu_744032ad_28464cuda3std3__45__cpo4cendE - _ZN86_INTERNAL_50bebadd_50_flash_fwd_hdim128_bf16_paged_split_softcap_sm90_cu_744032ad_28464cuda3std3__419piecewise_constructE)
_ZN86_INTERNAL_50bebadd_50_flash_fwd_hdim128_bf16_paged_split_softcap_sm90_cu_744032ad_28464cuda3std3__419piecewise_constructE:
	.zero		1
	.type		_ZN86_INTERNAL_50bebadd_50_flash_fwd_hdim128_bf16_paged_split_softcap_sm90_cu_744032ad_28464cuda3std3__45__cpo4cendE,@object
	.size		_ZN86_INTERNAL_50bebadd_50_flash_fwd_hdim128_bf16_paged_split_softcap_sm90_cu_744032ad_28464cuda3std3__45__cpo4cendE,(_ZN86_INTERNAL_50bebadd_50_flash_fwd_hdim128_bf16_paged_split_softcap_sm90_cu_744032ad_28464cuda3std6ranges3__45__cpo4swapE - _ZN86_INTERNAL_50bebadd_50_flash_fwd_hdim128_bf16_paged_split_softcap_sm90_cu_744032ad_28464cuda3std3__45__cpo4cendE)
_ZN86_INTERNAL_50bebadd_50_flash_fwd_hdim128_bf16_paged_split_softcap_sm90_cu_744032ad_28464cuda3std3__45__cpo4cendE:
	.zero		1
	.type		_ZN86_INTERNAL_50bebadd_50_flash_fwd_hdim128_bf16_paged_split_softcap_sm90_cu_744032ad_28464cuda3std6ranges3__45__cpo4swapE,@object
	.size		_ZN86_INTERNAL_50bebadd_50_flash_fwd_hdim128_bf16_paged_split_softcap_sm90_cu_744032ad_28464cuda3std6ranges3__45__cpo4swapE,(.L_7 - _ZN86_INTERNAL_50bebadd_50_flash_fwd_hdim128_bf16_paged_split_softcap_sm90_cu_744032ad_28464cuda3std6ranges3__45__cpo4swapE)
_ZN86_INTERNAL_50bebadd_50_flash_fwd_hdim128_bf16_paged_split_softcap_sm90_cu_744032ad_28464cuda3std6ranges3__45__cpo4swapE:
	.zero		1
.L_7:


//--------------------- .nv.constant0._ZN7cutlass13device_kernelIN5flash11enable_sm90INS1_16FlashAttnFwdSm90INS1_25CollectiveMainloopFwdSm90ILi2EN4cute5tupleIJNS5_1CILi1EEES8_S8_EEENS6_IJNS7_ILi128EEESA_SA_EEELi128ENS_10bfloat16_tEfNS_4arch4Sm90ELb0ELb0ELb1ELb0ELb1ELb0ELb0ELb1ELb1ELb1ELb1ELb0EEENS1_21CollectiveEpilogueFwdISB_S9_SC_SE_Li256ELb0ELb1ELb1ELb0EEENS1_19SingleTileSchedulerILb0ELb1ELb1ELi128EEEEEEEEEvNT_6ParamsE --------------------------
	.section	.nv.constant0._ZN7cutlass13device_kernelIN5flash11enable_sm90INS1_16FlashAttnFwdSm90INS1_25CollectiveMainloopFwdSm90ILi2EN4cute5tupleIJNS5_1CILi1EEES8_S8_EEENS6_IJNS7_ILi128EEESA_SA_EEELi128ENS_10bfloat16_tEfNS_4arch4Sm90ELb0ELb0ELb1ELb0ELb1ELb0ELb0ELb1ELb1ELb1ELb1ELb0EEENS1_21CollectiveEpilogueFwdISB_S9_SC_SE_Li256ELb0ELb1ELb1ELb0EEENS1_19SingleTileSchedulerILb0ELb1ELb1ELi128EEEEEEEEEvNT_6ParamsE,"a",@progbits
	.sectionflags	@""
	.align	4
.nv.constant0._ZN7cutlass13device_kernelIN5flash11enable_sm90INS1_16FlashAttnFwdSm90INS1_25CollectiveMainloopFwdSm90ILi2EN4cute5tupleIJNS5_1CILi1EEES8_S8_EEENS6_IJNS7_ILi128EEESA_SA_EEELi128ENS_10bfloat16_tEfNS_4arch4Sm90ELb0ELb0ELb1ELb0ELb1ELb0ELb0ELb1ELb1ELb1ELb1ELb0EEENS1_21CollectiveEpilogueFwdISB_S9_SC_SE_Li256ELb0ELb1ELb1ELb0EEENS1_19SingleTileSchedulerILb0ELb1ELb1ELi128EEEEEEEEEvNT_6ParamsE:
	.zero		3456


//--------------------- .nv.constant0._ZN7cutlass13device_kernelIN5flash11enable_sm90INS1_16FlashAttnFwdSm90INS1_25CollectiveMainloopFwdSm90ILi2EN4cute5tupleIJNS5_1CILi1EEES8_S8_EEENS6_IJNS7_ILi128EEESA_SA_EEELi128ENS_10bfloat16_tEfNS_4arch4Sm90ELb0ELb0ELb1ELb1ELb1ELb0ELb0ELb1ELb1ELb1ELb1ELb0EEENS1_21CollectiveEpilogueFwdISB_S9_SC_SE_Li256ELb1ELb1ELb1ELb0EEENS1_36VarlenDynamicPersistentTileSchedulerILi128ELi128ELi256ELi128ELb1ELb1ELb1ELb0ELb1ELb1EEEEEEEEEvNT_6ParamsE --------------------------
	.section	.nv.constant0._ZN7cutlass13device_kernelIN5flash11enable_sm90INS1_16FlashAttnFwdSm90INS1_25CollectiveMainloopFwdSm90ILi2EN4cute5tupleIJNS5_1CILi1EEES8_S8_EEENS6_IJNS7_ILi128EEESA_SA_EEELi128ENS_10bfloat16_tEfNS_4arch4Sm90ELb0ELb0ELb1ELb1ELb1ELb0ELb0ELb1ELb1ELb1ELb1ELb0EEENS1_21CollectiveEpilogueFwdISB_S9_SC_SE_Li256ELb1ELb1ELb1ELb0EEENS1_36VarlenDynamicPersistentTileSchedulerILi128ELi128ELi256ELi128ELb1ELb1ELb1ELb0ELb1ELb1EEEEEEEEEvNT_6ParamsE,"a",@progbits
	.sectionflags	@""
	.align	4
.nv.constant0._ZN7cutlass13device_kernelIN5flash11enable_sm90INS1_16FlashAttnFwdSm90INS1_25CollectiveMainloopFwdSm90ILi2EN4cute5tupleIJNS5_1CILi1EEES8_S8_EEENS6_IJNS7_ILi128EEESA_SA_EEELi128ENS_10bfloat16_tEfNS_4arch4Sm90ELb0ELb0ELb1ELb1ELb1ELb0ELb0ELb1ELb1ELb1ELb1ELb0EEENS1_21CollectiveEpilogueFwdISB_S9_SC_SE_Li256ELb1ELb1ELb1ELb0EEENS1_36VarlenDynamicPersistentTileSchedulerILi128ELi128ELi256ELi128ELb1ELb1ELb1ELb0ELb1ELb1EEEEEEEEEvNT_6ParamsE:
	.zero		3584


//--------------------- .nv.constant0._ZN7cutlass13device_kernelIN5flash11enable_sm90INS1_16FlashAttnFwdSm90INS1_25CollectiveMainloopFwdSm90ILi2EN4cute5tupleIJNS5_1CILi1EEES8_S8_EEENS6_IJNS7_ILi128EEESA_SA_EEELi128ENS_10bfloat16_tEfNS_4arch4Sm90ELb0ELb0ELb1ELb1ELb1ELb1ELb0ELb1ELb1ELb1ELb1ELb0EEENS1_21CollectiveEpilogueFwdISB_S9_SC_SE_Li256ELb1ELb1ELb1ELb0EEENS1_36VarlenDynamicPersistentTileSchedulerILi128ELi128ELi256ELi128ELb1ELb1ELb1ELb0ELb1ELb1EEEEEEEEEvNT_6ParamsE --------------------------
	.section	.nv.constant0._ZN7cutlass13device_kernelIN5flash11enable_sm90INS1_16FlashAttnFwdSm90INS1_25CollectiveMainloopFwdSm90ILi2EN4cute5tupleIJNS5_1CILi1EEES8_S8_EEENS6_IJNS7_ILi128EEESA_SA_EEELi128ENS_10bfloat16_tEfNS_4arch4Sm90ELb0ELb0ELb1ELb1ELb1ELb1ELb0ELb1ELb1ELb1ELb1ELb0EEENS1_21CollectiveEpilogueFwdISB_S9_SC_SE_Li256ELb1ELb1ELb1ELb0EEENS1_36VarlenDynamicPersistentTileSchedulerILi128ELi128ELi256ELi128ELb1ELb1ELb1ELb0ELb1ELb1EEEEEEEEEvNT_6ParamsE,"a",@progbits
	.sectionflags	@""
	.align	4
.nv.constant0._ZN7cutlass13device_kernelIN5flash11enable_sm90INS1_16FlashAttnFwdSm90INS1_25CollectiveMainloopFwdSm90ILi2EN4cute5tupleIJNS5_1CILi1EEES8_S8_EEENS6_IJNS7_ILi128EEESA_SA_EEELi128ENS_10bfloat16_tEfNS_4arch4Sm90ELb0ELb0ELb1ELb1ELb1ELb1ELb0ELb1ELb1ELb1ELb1ELb0EEENS1_21CollectiveEpilogueFwdISB_S9_SC_SE_Li256ELb1ELb1ELb1ELb0EEENS1_36VarlenDynamicPersistentTileSchedulerILi128ELi128ELi256ELi128ELb1ELb1ELb1ELb0ELb1ELb1EEEEEEEEEvNT_6ParamsE:
	.zero		3584


//--------------------- .nv.constant0._ZN7cutlass13device_kernelIN5flash11enable_sm90INS1_16FlashAttnFwdSm90INS1_25CollectiveMainloopFwdSm90ILi2EN4cute5tupleIJNS5_1CILi1EEES8_S8_EEENS6_IJNS7_ILi128EEESA_SA_EEELi128ENS_10bfloat16_tEfNS_4arch4Sm90ELb0ELb1ELb1ELb0ELb1ELb0ELb0ELb1ELb1ELb1ELb1ELb0EEENS1_21CollectiveEpilogueFwdISB_S9_SC_SE_Li256ELb0ELb1ELb1ELb0EEENS1_19SingleTileSchedulerILb0ELb1ELb1ELi128EEEEEEEEEvNT_6ParamsE --------------------------
	.section	.nv.constant0._ZN7cutlass13device_kernelIN5flash11enable_sm90INS1_16FlashAttnFwdSm90INS1_25CollectiveMainloopFwdSm90ILi2EN4cute5tupleIJNS5_1CILi1EEES8_S8_EEENS6_IJNS7_ILi128EEESA_SA_EEELi128ENS_10bfloat16_tEfNS_4arch4Sm90ELb0ELb1ELb1ELb0ELb1ELb0ELb0ELb1ELb1ELb1ELb1ELb0EEENS1_21CollectiveEpilogueFwdISB_S9_SC_SE_Li256ELb0ELb1ELb1ELb0EEENS1_19SingleTileSchedulerILb0ELb1ELb1ELi128EEEEEEEEEvNT_6ParamsE,"a",@progbits
	.sectionflags	@""
	.align	4
.nv.constant0._ZN7cutlass13device_kernelIN5flash11enable_sm90INS1_16FlashAttnFwdSm90INS1_25CollectiveMainloopFwdSm90ILi2EN4cute5tupleIJNS5_1CILi1EEES8_S8_EEENS6_IJNS7_ILi128EEESA_SA_EEELi128ENS_10bfloat16_tEfNS_4arch4Sm90ELb0ELb1ELb1ELb0ELb1ELb0ELb0ELb1ELb1ELb1ELb1ELb0EEENS1_21CollectiveEpilogueFwdISB_S9_SC_SE_Li256ELb0ELb1ELb1ELb0EEENS1_19SingleTileSchedulerILb0ELb1ELb1ELi128EEEEEEEEEvNT_6ParamsE:
	.zero		3456


//--------------------- .nv.constant0._ZN7cutlass13device_kernelIN5flash11enable_sm90INS1_16FlashAttnFwdSm90INS1_25CollectiveMainloopFwdSm90ILi2EN4cute5tupleIJNS5_1CILi1EEES8_S8_EEENS6_IJNS7_ILi128EEESA_SA_EEELi128ENS_10bfloat16_tEfNS_4arch4Sm90ELb0ELb1ELb1ELb1ELb1ELb0ELb0ELb1ELb1ELb1ELb1ELb0EEENS1_21CollectiveEpilogueFwdISB_S9_SC_SE_Li256ELb1ELb1ELb1ELb0EEENS1_36VarlenDynamicPersistentTileSchedulerILi128ELi128ELi256ELi128ELb1ELb1ELb1ELb1ELb0ELb1EEEEEEEEEvNT_6ParamsE --------------------------
	.section	.nv.constant0._ZN7cutlass13device_kernelIN5flash11enable_sm90INS1_16FlashAttnFwdSm90INS1_25CollectiveMainloopFwdSm90ILi2EN4cute5tupleIJNS5_1CILi1EEES8_S8_EEENS6_IJNS7_ILi128EEESA_SA_EEELi128ENS_10bfloat16_tEfNS_4arch4Sm90ELb0ELb1ELb1ELb1ELb1ELb0ELb0ELb1ELb1ELb1ELb1ELb0EEENS1_21CollectiveEpilogueFwdISB_S9_SC_SE_Li256ELb1ELb1ELb1ELb0EEENS1_36VarlenDynamicPersistentTileSchedulerILi128ELi128ELi256ELi128ELb1ELb1ELb1ELb1ELb0ELb1EEEEEEEEEvNT_6ParamsE,"a",@progbits
	.sectionflags	@""
	.align	4
.nv.constant0._ZN7cutlass13device_kernelIN5flash11enable_sm90INS1_16FlashAttnFwdSm90INS1_25CollectiveMainloopFwdSm90ILi2EN4cute5tupleIJNS5_1CILi1EEES8_S8_EEENS6_IJNS7_ILi128EEESA_SA_EEELi128ENS_10bfloat16_tEfNS_4arch4Sm90ELb0ELb1ELb1ELb1ELb1ELb0ELb0ELb1ELb1ELb1ELb1ELb0EEENS1_21CollectiveEpilogueFwdISB_S9_SC_SE_Li256ELb1ELb1ELb1ELb0EEENS1_36VarlenDynamicPersistentTileSchedulerILi128ELi128ELi256ELi128ELb1ELb1ELb1ELb1ELb0ELb1EEEEEEEEEvNT_6ParamsE:
	.zero		3584


//--------------------- .nv.constant0._ZN7cutlass13device_kernelIN5flash11enable_sm90INS1_16FlashAttnFwdSm90INS1_25CollectiveMainloopFwdSm90ILi2EN4cute5tupleIJNS5_1CILi1EEES8_S8_EEENS6_IJNS7_ILi128EEESA_SA_EEELi128ENS_10bfloat16_tEfNS_4arch4Sm90ELb0ELb1ELb1ELb1ELb1ELb1ELb0ELb1ELb1ELb1ELb1ELb0EEENS1_21CollectiveEpilogueFwdISB_S9_SC_SE_Li256ELb1ELb1ELb1ELb0EEENS1_36VarlenDynamicPersistentTileSchedulerILi128ELi128ELi256ELi128ELb1ELb1ELb1ELb1ELb0ELb1EEEEEEEEEvNT_6ParamsE --------------------------
	.section	.nv.constant0._ZN7cutlass13device_kernelIN5flash11enable_sm90INS1_16FlashAttnFwdSm90INS1_25CollectiveMainloopFwdSm90ILi2EN4cute5tupleIJNS5_1CILi1EEES8_S8_EEENS6_IJNS7_ILi128EEESA_SA_EEELi128ENS_10bfloat16_tEfNS_4arch4Sm90ELb0ELb1ELb1ELb1ELb1ELb1ELb0ELb1ELb1ELb1ELb1ELb0EEENS1_21CollectiveEpilogueFwdISB_S9_SC_SE_Li256ELb1ELb1ELb1ELb0EEENS1_36VarlenDynamicPersistentTileSchedulerILi128ELi128ELi256ELi128ELb1ELb1ELb1ELb1ELb0ELb1EEEEEEEEEvNT_6ParamsE,"a",@progbits
	.sectionflags	@""
	.align	4
.nv.constant0._ZN7cutlass13device_kernelIN5flash11enable_sm90INS1_16FlashAttnFwdSm90INS1_25CollectiveMainloopFwdSm90ILi2EN4cute5tupleIJNS5_1CILi1EEES8_S8_EEENS6_IJNS7_ILi128EEESA_SA_EEELi128ENS_10bfloat16_tEfNS_4arch4Sm90ELb0ELb1ELb1ELb1ELb1ELb1ELb0ELb1ELb1ELb1ELb1ELb0EEENS1_21CollectiveEpilogueFwdISB_S9_SC_SE_Li256ELb1ELb1ELb1ELb0EEENS1_36VarlenDynamicPersistentTileSchedulerILi128ELi128ELi256ELi128ELb1ELb1ELb1ELb1ELb0ELb1EEEEEEEEEvNT_6ParamsE:
	.zero		3584


//--------------------- .nv.constant0._ZN7cutlass13device_kernelIN5flash11enable_sm90INS1_16FlashAttnFwdSm90INS1_25CollectiveMainloopFwdSm90ILi2EN4cute5tupleIJNS5_1CILi1EEES8_S8_EEENS6_IJNS7_ILi128EEESA_SA_EEELi128ENS_10bfloat16_tEfNS_4arch4Sm90ELb1ELb0ELb1ELb0ELb1ELb0ELb0ELb1ELb1ELb1ELb1ELb0EEENS1_21CollectiveEpilogueFwdISB_S9_SC_SE_Li256ELb0ELb1ELb1ELb0EEENS1_19SingleTileSchedulerILb0ELb1ELb1ELi128EEEEEEEEEvNT_6ParamsE --------------------------
	.section	.nv.constant0._ZN7cutlass13device_kernelIN5flash11enable_sm90INS1_16FlashAttnFwdSm90INS1_25CollectiveMainloopFwdSm90ILi2EN4cute5tupleIJNS5_1CILi1EEES8_S8_EEENS6_IJNS7_ILi128EEESA_SA_EEELi128ENS_10bfloat16_tEfNS_4arch4Sm90ELb1ELb0ELb1ELb0ELb1ELb0ELb0ELb1ELb1ELb1ELb1ELb0EEENS1_21CollectiveEpilogueFwdISB_S9_SC_SE_Li256ELb0ELb1ELb1ELb0EEENS1_19SingleTileSchedulerILb0ELb1ELb1ELi128EEEEEEEEEvNT_6ParamsE,"a",@progbits
	.sectionflags	@""
	.align	4
.nv.constant0._ZN7cutlass13device_kernelIN5flash11enable_sm90INS1_16FlashAttnFwdSm90INS1_25CollectiveMainloopFwdSm90ILi2EN4cute5tupleIJNS5_1CILi1EEES8_S8_EEENS6_IJNS7_ILi128EEESA_SA_EEELi128ENS_10bfloat16_tEfNS_4arch4Sm90ELb1ELb0ELb1ELb0ELb1ELb0ELb0ELb1ELb1ELb1ELb1ELb0EEENS1_21CollectiveEpilogueFwdISB_S9_SC_SE_Li256ELb0ELb1ELb1ELb0EEENS1_19SingleTileSchedulerILb0ELb1ELb1ELi128EEEEEEEEEvNT_6ParamsE:
	.zero		3456


//--------------------- .nv.constant0._ZN7cutlass13device_kernelIN5flash11enable_sm90INS1_16FlashAttnFwdSm90INS1_25CollectiveMainloopFwdSm90ILi2EN4cute5tupleIJNS5_1CILi1EEES8_S8_EEENS6_IJNS7_ILi128EEESA_SA_EEELi128ENS_10bfloat16_tEfNS_4arch4Sm90ELb1ELb0ELb1ELb1ELb1ELb0ELb0ELb1ELb1ELb1ELb1ELb0EEENS1_21CollectiveEpilogueFwdISB_S9_SC_SE_Li256ELb1ELb1ELb1ELb0EEENS1_36VarlenDynamicPersistentTileSchedulerILi128ELi128ELi256ELi128ELb1ELb1ELb1ELb1ELb1ELb1EEEEEEEEEvNT_6ParamsE --------------------------
	.section	.nv.constant0._ZN7cutlass13device_kernelIN5flash11enable_sm90INS1_16FlashAttnFwdSm90INS1_25CollectiveMainloopFwdSm90ILi2EN4cute5tupleIJNS5_1CILi1EEES8_S8_EEENS6_IJNS7_ILi128EEESA_SA_EEELi128ENS_10bfloat16_tEfNS_4arch4Sm90ELb1ELb0ELb1ELb1ELb1ELb0ELb0ELb1ELb1ELb1ELb1ELb0EEENS1_21CollectiveEpilogueFwdISB_S9_SC_SE_Li256ELb1ELb1ELb1ELb0EEENS1_36VarlenDynamicPersistentTileSchedulerILi128ELi128ELi256ELi128ELb1ELb1ELb1ELb1ELb1ELb1EEEEEEEEEvNT_6ParamsE,"a",@progbits
	.sectionflags	@""
	.align	4
.nv.constant0._ZN7cutlass13device_kernelIN5flash11enable_sm90INS1_16FlashAttnFwdSm90INS1_25CollectiveMainloopFwdSm90ILi2EN4cute5tupleIJNS5_1CILi1EEES8_S8_EEENS6_IJNS7_ILi128EEESA_SA_EEELi128ENS_10bfloat16_tEfNS_4arch4Sm90ELb1ELb0ELb1ELb1ELb1ELb0ELb0ELb1ELb1ELb1ELb1ELb0EEENS1_21CollectiveEpilogueFwdISB_S9_SC_SE_Li256ELb1ELb1ELb1ELb0EEENS1_36VarlenDynamicPersistentTileSchedulerILi128ELi128ELi256ELi128ELb1ELb1ELb1ELb1ELb1ELb1EEEEEEEEEvNT_6ParamsE:
	.zero		3584


//--------------------- .nv.constant0._ZN7cutlass13device_kernelIN5flash11enable_sm90INS1_16FlashAttnFwdSm90INS1_25CollectiveMainloopFwdSm90ILi2EN4cute5tupleIJNS5_1CILi1EEES8_S8_EEENS6_IJNS7_ILi128EEESA_SA_EEELi128ENS_10bfloat16_tEfNS_4arch4Sm90ELb1ELb0ELb1ELb1ELb1ELb1ELb0ELb1ELb1ELb1ELb1ELb0EEENS1_21CollectiveEpilogueFwdISB_S9_SC_SE_Li256ELb1ELb1ELb1ELb0EEENS1_36VarlenDynamicPersistentTileSchedulerILi128ELi128ELi256ELi128ELb1ELb1ELb1ELb1ELb1ELb1EEEEEEEEEvNT_6ParamsE --------------------------
	.section	.nv.constant0._ZN7cutlass13device_kernelIN5flash11enable_sm90INS1_16FlashAttnFwdSm90INS1_25CollectiveMainloopFwdSm90ILi2EN4cute5tupleIJNS5_1CILi1EEES8_S8_EEENS6_IJNS7_ILi128EEESA_SA_EEELi128ENS_10bfloat16_tEfNS_4arch4Sm90ELb1ELb0ELb1ELb1ELb1ELb1ELb0ELb1ELb1ELb1ELb1ELb0EEENS1_21CollectiveEpilogueFwdISB_S9_SC_SE_Li256ELb1ELb1ELb1ELb0EEENS1_36VarlenDynamicPersistentTileSchedulerILi128ELi128ELi256ELi128ELb1ELb1ELb1ELb1ELb1ELb1EEEEEEEEEvNT_6ParamsE,"a",@progbits
	.sectionflags	@""
	.align	4
.nv.constant0._ZN7cutlass13device_kernelIN5flash11enable_sm90INS1_16FlashAttnFwdSm90INS1_25CollectiveMainloopFwdSm90ILi2EN4cute5tupleIJNS5_1CILi1EEES8_S8_EEENS6_IJNS7_ILi128EEESA_SA_EEELi128ENS_10bfloat16_tEfNS_4arch4Sm90ELb1ELb0ELb1ELb1ELb1ELb1ELb0ELb1ELb1ELb1ELb1ELb0EEENS1_21CollectiveEpilogueFwdISB_S9_SC_SE_Li256ELb1ELb1ELb1ELb0EEENS1_36VarlenDynamicPersistentTileSchedulerILi128ELi128ELi256ELi128ELb1ELb1ELb1ELb1ELb1ELb1EEEEEEEEEvNT_6ParamsE:
	.zero		3584


//--------------------- SYMBOLS --------------------------

	.type		.nv.reservedSmem.offset0,@object
	.size		.nv.reservedSmem.offset0,0x4
